	.target	sm_100a

	.elftype	@"ET_EXEC"


//--------------------- .note.nv.tkinfo           --------------------------
	.section	.note.nv.tkinfo,"",@"SHT_NOTE"
	.sectionflags	@"SHF_NOTE_NV_TKINFO"
	.tkinfo
        /*0018*/ 	.word	0x00000002
        /*0030*/ 	.string	""
        /*0030*/ 	.string	"ptxas"
        /*0030*/ 	.string	"Cuda compilation tools, release 13.0, V13.0.88"
        /*0030*/ 	.string	"Build cuda_13.0.r13.0/compiler.36424714_0"
        /*0030*/ 	.string	"-arch sm_100a -m 64 "



//--------------------- .note.nv.cuinfo           --------------------------
	.section	.note.nv.cuinfo,"",@"SHT_NOTE"
	.sectionflags	@"SHF_NOTE_NV_CUINFO"
        /*0018*/ 	.short	0x0002
        /*001a*/ 	.short	0x0064
        /*001c*/ 	.short	0x0082
	.zero		2


//--------------------- .nv.info                  --------------------------
	.section	.nv.info,"",@"SHT_CUDA_INFO"
	.align	4


	//----- nvinfo : EIATTR_REGCOUNT
	.align		4
        /*0000*/ 	.byte	0x04, 0x2f
        /*0002*/ 	.short	(.L_19 - .L_18)
	.align		4
.L_18:
        /*0004*/ 	.word	index@(_ZN7cutlass13device_kernelINS_4gemm6kernel13GemmUniversalIN4cute5tupleIJiiiiEEENS1_10collective13CollectiveMmaINS1_35MainloopSm100TmaUmmaWarpSpecializedILi3ELi2ELi4ENS5_IJNS4_1CILi2EEENSA_ILi1EEESC_EEEEENS5_IJNSA_ILi64EEENSA_ILi128EEENSA_ILi32EEEEEENS_10bfloat16_tENS5_IJlSC_lEEESJ_SK_NS4_8TiledMMAINS4_8MMA_AtomIJNS4_20SM100_MMA_F16BF16_SSISJ_SJ_fLi64ELi128ELNS4_4UMMA5MajorE0ELSP_0ELNSO_7ScaleInE0ELSQ_0EEEEEENS4_6LayoutINS5_IJSC_SC_SC_EEENS5_IJNSA_ILi0EEESV_SV_EEEEENS5_IJNS4_10UnderscoreESY_SY_EEEEENS4_13SM90_TMA_LOADENS4_14ComposedLayoutINS4_7SwizzleILi2ELi4ELi3EEENS4_18smem_ptr_flag_bitsILi16EEENST_INS5_IJNSA_ILi8EEESH_EEENS5_IJSH_SC_EEEEEEEvNS4_8identityENS4_23SM90_TMA_LOAD_MULTICASTES1B_vS1C_EENS_8epilogue10collective18CollectiveEpilogueINS1F_23Sm100TmaWarpSpecializedILi4ELi2ELi16ELb1ELb0EEEJSI_NS5_IJNST_ISF_SC_EENST_ISH_SC_EEEEESJ_SK_SJ_SK_NS1F_6fusion15FusionCallbacksIS1J_NS1N_17LinearCombinationISJ_fSJ_fLNS_15FloatRoundStyleE2EEESI_S1M_JEEENS4_5SM1004TMEM4LOAD26SM100_TMEM_LOAD_16dp256b4xES11_S1B_NS4_17SM75_U32x4_LDSM_NENS4_14SM90_TMA_STOREES1B_NS4_17SM90_U32x4_STSM_NENS4_39AutoVectorizingCopyWithAssumedAlignmentILi128EEEEEEvvEEEEvNT_6ParamsE)
        /*0008*/ 	.word	0x00000044


	//----- nvinfo : EIATTR_FRAME_SIZE
	.align		4
.L_19:
        /*000c*/ 	.byte	0x04, 0x11
        /*000e*/ 	.short	(.L_21 - .L_20)
	.align		4
.L_20:
        /*0010*/ 	.word	index@($__internal_2_$__cuda_sm10x_tcgen05_guardrail_trap_unallocated_columns_being_dealloced)
        /*0014*/ 	.word	0x00000000


	//----- nvinfo : EIATTR_FRAME_SIZE
	.align		4
.L_21:
        /*0018*/ 	.byte	0x04, 0x11
        /*001a*/ 	.short	(.L_23 - .L_22)
	.align		4
.L_22:
        /*001c*/ 	.word	index@($__internal_1_$__cuda_sm10x_tcgen05_guardrail_trap_phase_invalid_during_alloc)
        /*0020*/ 	.word	0x00000000


	//----- nvinfo : EIATTR_FRAME_SIZE
	.align		4
.L_23:
        /*0024*/ 	.byte	0x04, 0x11
        /*0026*/ 	.short	(.L_25 - .L_24)
	.align		4
.L_24:
        /*0028*/ 	.word	index@($__internal_0_$__cuda_sm10x_tcgen05_guardrail_trap_col_being_dealloced_not_returned_by_alloc)
        /*002c*/ 	.word	0x00000000


	//----- nvinfo : EIATTR_FRAME_SIZE
	.align		4
.L_25:
        /*0030*/ 	.byte	0x04, 0x11
        /*0032*/ 	.short	(.L_27 - .L_26)
	.align		4
.L_26:
        /*0034*/ 	.word	index@(_ZN7cutlass13device_kernelINS_4gemm6kernel13GemmUniversalIN4cute5tupleIJiiiiEEENS1_10collective13CollectiveMmaINS1_35MainloopSm100TmaUmmaWarpSpecializedILi3ELi2ELi4ENS5_IJNS4_1CILi2EEENSA_ILi1EEESC_EEEEENS5_IJNSA_ILi64EEENSA_ILi128EEENSA_ILi32EEEEEENS_10bfloat16_tENS5_IJlSC_lEEESJ_SK_NS4_8TiledMMAINS4_8MMA_AtomIJNS4_20SM100_MMA_F16BF16_SSISJ_SJ_fLi64ELi128ELNS4_4UMMA5MajorE0ELSP_0ELNSO_7ScaleInE0ELSQ_0EEEEEENS4_6LayoutINS5_IJSC_SC_SC_EEENS5_IJNSA_ILi0EEESV_SV_EEEEENS5_IJNS4_10UnderscoreESY_SY_EEEEENS4_13SM90_TMA_LOADENS4_14ComposedLayoutINS4_7SwizzleILi2ELi4ELi3EEENS4_18smem_ptr_flag_bitsILi16EEENST_INS5_IJNSA_ILi8EEESH_EEENS5_IJSH_SC_EEEEEEEvNS4_8identityENS4_23SM90_TMA_LOAD_MULTICASTES1B_vS1C_EENS_8epilogue10collective18CollectiveEpilogueINS1F_23Sm100TmaWarpSpecializedILi4ELi2ELi16ELb1ELb0EEEJSI_NS5_IJNST_ISF_SC_EENST_ISH_SC_EEEEESJ_SK_SJ_SK_NS1F_6fusion15FusionCallbacksIS1J_NS1N_17LinearCombinationISJ_fSJ_fLNS_15FloatRoundStyleE2EEESI_S1M_JEEENS4_5SM1004TMEM4LOAD26SM100_TMEM_LOAD_16dp256b4xES11_S1B_NS4_17SM75_U32x4_LDSM_NENS4_14SM90_TMA_STOREES1B_NS4_17SM90_U32x4_STSM_NENS4_39AutoVectorizingCopyWithAssumedAlignmentILi128EEEEEEvvEEEEvNT_6ParamsE)
        /*0038*/ 	.word	0x00000000


	//----- nvinfo : EIATTR_MIN_STACK_SIZE
	.align		4
.L_27:
        /*003c*/ 	.byte	0x04, 0x12
        /*003e*/ 	.short	(.L_29 - .L_28)
	.align		4
.L_28:
        /*0040*/ 	.word	index@(_ZN7cutlass13device_kernelINS_4gemm6kernel13GemmUniversalIN4cute5tupleIJiiiiEEENS1_10collective13CollectiveMmaINS1_35MainloopSm100TmaUmmaWarpSpecializedILi3ELi2ELi4ENS5_IJNS4_1CILi2EEENSA_ILi1EEESC_EEEEENS5_IJNSA_ILi64EEENSA_ILi128EEENSA_ILi32EEEEEENS_10bfloat16_tENS5_IJlSC_lEEESJ_SK_NS4_8TiledMMAINS4_8MMA_AtomIJNS4_20SM100_MMA_F16BF16_SSISJ_SJ_fLi64ELi128ELNS4_4UMMA5MajorE0ELSP_0ELNSO_7ScaleInE0ELSQ_0EEEEEENS4_6LayoutINS5_IJSC_SC_SC_EEENS5_IJNSA_ILi0EEESV_SV_EEEEENS5_IJNS4_10UnderscoreESY_SY_EEEEENS4_13SM90_TMA_LOADENS4_14ComposedLayoutINS4_7SwizzleILi2ELi4ELi3EEENS4_18smem_ptr_flag_bitsILi16EEENST_INS5_IJNSA_ILi8EEESH_EEENS5_IJSH_SC_EEEEEEEvNS4_8identityENS4_23SM90_TMA_LOAD_MULTICASTES1B_vS1C_EENS_8epilogue10collective18CollectiveEpilogueINS1F_23Sm100TmaWarpSpecializedILi4ELi2ELi16ELb1ELb0EEEJSI_NS5_IJNST_ISF_SC_EENST_ISH_SC_EEEEESJ_SK_SJ_SK_NS1F_6fusion15FusionCallbacksIS1J_NS1N_17LinearCombinationISJ_fSJ_fLNS_15FloatRoundStyleE2EEESI_S1M_JEEENS4_5SM1004TMEM4LOAD26SM100_TMEM_LOAD_16dp256b4xES11_S1B_NS4_17SM75_U32x4_LDSM_NENS4_14SM90_TMA_STOREES1B_NS4_17SM90_U32x4_STSM_NENS4_39AutoVectorizingCopyWithAssumedAlignmentILi128EEEEEEvvEEEEvNT_6ParamsE)
        /*0044*/ 	.word	0x00000000
.L_29:


//--------------------- .nv.compat                --------------------------
	.section	.nv.compat,"",@"SHT_CUDA_COMPAT_INFO"
	.align	4
        /*0000*/ 	.byte	0x02, 0x09, 0x01, 0x00, 0x02, 0x02, 0x02, 0x00, 0x02, 0x05, 0x05, 0x00, 0x03, 0x07, 0x01, 0x01
        /*0010*/ 	.byte	0x02, 0x03, 0x01, 0x00, 0x02, 0x06, 0x01, 0x00, 0x04, 0x0b, 0x08, 0x00, 0x09, 0x00, 0x00, 0x00
        /*0020*/ 	.byte	0x00, 0x00, 0x00, 0x00


//--------------------- .nv.info._ZN7cutlass13device_kernelINS_4gemm6kernel13GemmUniversalIN4cute5tupleIJiiiiEEENS1_10collective13CollectiveMmaINS1_35MainloopSm100TmaUmmaWarpSpecializedILi3ELi2ELi4ENS5_IJNS4_1CILi2EEENSA_ILi1EEESC_EEEEENS5_IJNSA_ILi64EEENSA_ILi128EEENSA_ILi32EEEEEENS_10bfloat16_tENS5_IJlSC_lEEESJ_SK_NS4_8TiledMMAINS4_8MMA_AtomIJNS4_20SM100_MMA_F16BF16_SSISJ_SJ_fLi64ELi128ELNS4_4UMMA5MajorE0ELSP_0ELNSO_7ScaleInE0ELSQ_0EEEEEENS4_6LayoutINS5_IJSC_SC_SC_EEENS5_IJNSA_ILi0EEESV_SV_EEEEENS5_IJNS4_10UnderscoreESY_SY_EEEEENS4_13SM90_TMA_LOADENS4_14ComposedLayoutINS4_7SwizzleILi2ELi4ELi3EEENS4_18smem_ptr_flag_bitsILi16EEENST_INS5_IJNSA_ILi8EEESH_EEENS5_IJSH_SC_EEEEEEEvNS4_8identityENS4_23SM90_TMA_LOAD_MULTICASTES1B_vS1C_EENS_8epilogue10collective18CollectiveEpilogueINS1F_23Sm100TmaWarpSpecializedILi4ELi2ELi16ELb1ELb0EEEJSI_NS5_IJNST_ISF_SC_EENST_ISH_SC_EEEEESJ_SK_SJ_SK_NS1F_6fusion15FusionCallbacksIS1J_NS1N_17LinearCombinationISJ_fSJ_fLNS_15FloatRoundStyleE2EEESI_S1M_JEEENS4_5SM1004TMEM4LOAD26SM100_TMEM_LOAD_16dp256b4xES11_S1B_NS4_17SM75_U32x4_LDSM_NENS4_14SM90_TMA_STOREES1B_NS4_17SM90_U32x4_STSM_NENS4_39AutoVectorizingCopyWithAssumedAlignmentILi128EEEEEEvvEEEEvNT_6ParamsE --------------------------
	.section	.nv.info._ZN7cutlass13device_kernelINS_4gemm6kernel13GemmUniversalIN4cute5tupleIJiiiiEEENS1_10collective13CollectiveMmaINS1_35MainloopSm100TmaUmmaWarpSpecializedILi3ELi2ELi4ENS5_IJNS4_1CILi2EEENSA_ILi1EEESC_EEEEENS5_IJNSA_ILi64EEENSA_ILi128EEENSA_ILi32EEEEEENS_10bfloat16_tENS5_IJlSC_lEEESJ_SK_NS4_8TiledMMAINS4_8MMA_AtomIJNS4_20SM100_MMA_F16BF16_SSISJ_SJ_fLi64ELi128ELNS4_4UMMA5MajorE0ELSP_0ELNSO_7ScaleInE0ELSQ_0EEEEEENS4_6LayoutINS5_IJSC_SC_SC_EEENS5_IJNSA_ILi0EEESV_SV_EEEEENS5_IJNS4_10UnderscoreESY_SY_EEEEENS4_13SM90_TMA_LOADENS4_14ComposedLayoutINS4_7SwizzleILi2ELi4ELi3EEENS4_18smem_ptr_flag_bitsILi16EEENST_INS5_IJNSA_ILi8EEESH_EEENS5_IJSH_SC_EEEEEEEvNS4_8identityENS4_23SM90_TMA_LOAD_MULTICASTES1B_vS1C_EENS_8epilogue10collective18CollectiveEpilogueINS1F_23Sm100TmaWarpSpecializedILi4ELi2ELi16ELb1ELb0EEEJSI_NS5_IJNST_ISF_SC_EENST_ISH_SC_EEEEESJ_SK_SJ_SK_NS1F_6fusion15FusionCallbacksIS1J_NS1N_17LinearCombinationISJ_fSJ_fLNS_15FloatRoundStyleE2EEESI_S1M_JEEENS4_5SM1004TMEM4LOAD26SM100_TMEM_LOAD_16dp256b4xES11_S1B_NS4_17SM75_U32x4_LDSM_NENS4_14SM90_TMA_STOREES1B_NS4_17SM90_U32x4_STSM_NENS4_39AutoVectorizingCopyWithAssumedAlignmentILi128EEEEEEvvEEEEvNT_6ParamsE,"",@"SHT_CUDA_INFO"
	.sectionflags	@""
	.align	4


	//----- nvinfo : EIATTR_CUDA_API_VERSION
	.align		4
        /*0000*/ 	.byte	0x04, 0x37
        /*0002*/ 	.short	(.L_31 - .L_30)
.L_30:
        /*0004*/ 	.word	0x00000082


	//----- nvinfo : EIATTR_KPARAM_INFO
	.align		4
.L_31:
        /*0008*/ 	.byte	0x04, 0x17
        /*000a*/ 	.short	(.L_33 - .L_32)
.L_32:
        /*000c*/ 	.word	0x00000000
        /*0010*/ 	.short	0x0000
        /*0012*/ 	.short	0x0000
        /*0014*/ 	.byte	0x00, 0xf0, 0x01, 0x20


	//----- nvinfo : EIATTR_AT_ENTRY_FRAGMENTS
	.align		4
.L_33:
        /*0018*/ 	.byte	0x04, 0x4f
        /*001a*/ 	.short	(.L_35 - .L_34)


	//   ....[0]....
.L_34:
        /*001c*/ 	.word	0x00000006


	//----- nvinfo : EIATTR_RESERVED_SMEM_USED
	.align		4
.L_35:
        /*0020*/ 	.byte	0x01, 0x41
	.zero		2


	//----- nvinfo : EIATTR_SPARSE_MMA_MASK
	.align		4
        /*0024*/ 	.byte	0x03, 0x50
        /*0026*/ 	.short	0x0000


	//----- nvinfo : EIATTR_TCGEN05_1CTA_USED
	.align		4
        /*0028*/ 	.byte	0x01, 0x51
	.zero		2


	//----- nvinfo : EIATTR_MAXREG_COUNT
	.align		4
        /*002c*/ 	.byte	0x03, 0x1b
        /*002e*/ 	.short	0x00ff


	//----- nvinfo : EIATTR_NUM_BARRIERS
	.align		4
        /*0030*/ 	.byte	0x02, 0x4c
        /*0032*/ 	.byte	0x07
	.zero		1


	//----- nvinfo : EIATTR_EXTERNS
	.align		4
        /*0034*/ 	.byte	0x04, 0x0f
        /*0036*/ 	.short	(.L_37 - .L_36)


	//   ....[0]....
	.align		4
.L_36:
        /*0038*/ 	.word	index@(__assertfail)


	//----- nvinfo : EIATTR_MERCURY_ISA_VERSION
	.align		4
.L_37:
        /*003c*/ 	.byte	0x03, 0x5f
        /*003e*/ 	.short	0x0101


	//----- nvinfo : EIATTR_INT_WARP_WIDE_INSTR_OFFSETS
	.align		4
        /*0040*/ 	.byte	0x04, 0x31
        /*0042*/ 	.short	(.L_39 - .L_38)


	//   ....[0]....
.L_38:
        /*0044*/ 	.word	0x00003b50


	//   ....[1]....
        /*0048*/ 	.word	0x00003b80


	//   ....[2]....
        /*004c*/ 	.word	0x00003ba0


	//   ....[3]....
        /*0050*/ 	.word	0x000047b0


	//   ....[4]....
        /*0054*/ 	.word	0x00004810


	//   ....[5]....
        /*0058*/ 	.word	0x000048f0


	//   ....[6]....
        /*005c*/ 	.word	0x00004970


	//   ....[7]....
        /*0060*/ 	.word	0x00004a60


	//   ....[8]....
        /*0064*/ 	.word	0x00004af0


	//   ....[9]....
        /*0068*/ 	.word	0x00004be0


	//   ....[10]....
        /*006c*/ 	.word	0x00004c90


	//----- nvinfo : EIATTR_COOP_GROUP_MASK_REGIDS
	.align		4
.L_39:
        /*0070*/ 	.byte	0x04, 0x29
        /*0072*/ 	.short	(.L_41 - .L_40)


	//   ....[0]....
.L_40:
        /*0074*/ 	.word	0xffffffff


	//   ....[1]....
        /*0078*/ 	.word	0xffffffff


	//   ....[2]....
        /*007c*/ 	.word	0xffffffff


	//   ....[3]....
        /*0080*/ 	.word	0xffffffff


	//   ....[4]....
        /*0084*/ 	.word	0xffffffff


	//   ....[5]....
        /*0088*/ 	.word	0xffffffff


	//   ....[6]....
        /*008c*/ 	.word	0xffffffff


	//   ....[7]....
        /*0090*/ 	.word	0xffffffff


	//   ....[8]....
        /*0094*/ 	.word	0xffffffff


	//   ....[9]....
        /*0098*/ 	.word	0xffffffff


	//   ....[10]....
        /*009c*/ 	.word	0xffffffff


	//   ....[11]....
        /*00a0*/ 	.word	0xffffffff


	//   ....[12]....
        /*00a4*/ 	.word	0xffffffff


	//   ....[13]....
        /*00a8*/ 	.word	0xffffffff


	//----- nvinfo : EIATTR_COOP_GROUP_INSTR_OFFSETS
	.align		4
.L_41:
        /*00ac*/ 	.byte	0x04, 0x28
        /*00ae*/ 	.short	(.L_43 - .L_42)


	//   ....[0]....
.L_42:
        /*00b0*/ 	.word	0x00000080


	//   ....[1]....
        /*00b4*/ 	.word	0x000004f0


	//   ....[2]....
        /*00b8*/ 	.word	0x00000670


	//   ....[3]....
        /*00bc*/ 	.word	0x00000810


	//   ....[4]....
        /*00c0*/ 	.word	0x00000910


	//   ....[5]....
        /*00c4*/ 	.word	0x00000a80


	//   ....[6]....
        /*00c8*/ 	.word	0x00000c20


	//   ....[7]....
        /*00cc*/ 	.word	0x00000dd0


	//   ....[8]....
        /*00d0*/ 	.word	0x00001fc0


	//   ....[9]....
        /*00d4*/ 	.word	0x00002e20


	//   ....[10]....
        /*00d8*/ 	.word	0x00003030


	//   ....[11]....
        /*00dc*/ 	.word	0x00003060


	//   ....[12]....
        /*00e0*/ 	.word	0x00003a30


	//   ....[13]....
        /*00e4*/ 	.word	0x00003c60


	//----- nvinfo : EIATTR_VRC_CTA_INIT_COUNT
	.align		4
.L_43:
        /*00e8*/ 	.byte	0x02, 0x4a
        /*00ea*/ 	.byte	0x80
	.zero		1


	//----- nvinfo : EIATTR_SYSCALL_OFFSETS
	.align		4
        /*00ec*/ 	.byte	0x04, 0x46
        /*00ee*/ 	.short	(.L_45 - .L_44)


	//   ....[0]....
.L_44:
        /*00f0*/ 	.word	0x00005920


	//   ....[1]....
        /*00f4*/ 	.word	0x00005a10


	//   ....[2]....
        /*00f8*/ 	.word	0x000061a0


	//   ....[3]....
        /*00fc*/ 	.word	0x00006a50


	//   ....[4]....
        /*0100*/ 	.word	0x000072e0


	//   ....[5]....
        /*0104*/ 	.word	0x00007b60


	//----- nvinfo : EIATTR_MBARRIER_INSTR_OFFSETS
	.align		4
.L_45:
        /*0108*/ 	.byte	0x04, 0x39
        /*010a*/ 	.short	(.L_47 - .L_46)


	//   ....[0]....
.L_46:
        /*010c*/ 	.word	0x00000600
        /*0110*/ 	.word	0x000000ff
        /*0114*/ 	.word	0x00000000
        /*0118*/ 	.short	0x0100
        /*011a*/ 	.byte	0x04
	.zero		1


	//   ....[1]....
        /*011c*/ 	.word	0x00000610
        /*0120*/ 	.word	0x000000ff
        /*0124*/ 	.word	0x00000018
        /*0128*/ 	.short	0x0100
        /*012a*/ 	.byte	0x04
	.zero		1


	//   ....[2]....
        /*012c*/ 	.word	0x00000620
        /*0130*/ 	.word	0x000000ff
        /*0134*/ 	.word	0x00000008
        /*0138*/ 	.short	0x0100
        /*013a*/ 	.byte	0x04
	.zero		1


	//   ....[3]....
        /*013c*/ 	.word	0x00000630
        /*0140*/ 	.word	0x000000ff
        /*0144*/ 	.word	0x00000020
        /*0148*/ 	.short	0x0100
        /*014a*/ 	.byte	0x04
	.zero		1


	//   ....[4]....
        /*014c*/ 	.word	0x00000640
        /*0150*/ 	.word	0x000000ff
        /*0154*/ 	.word	0x00000010
        /*0158*/ 	.short	0x0100
        /*015a*/ 	.byte	0x04
	.zero		1


	//   ....[5]....
        /*015c*/ 	.word	0x00000650
        /*0160*/ 	.word	0x000000ff
        /*0164*/ 	.word	0x00000028
        /*0168*/ 	.short	0x0100
        /*016a*/ 	.byte	0x04
	.zero		1


	//   ....[6]....
        /*016c*/ 	.word	0x00000780
        /*0170*/ 	.word	0x000000ff
        /*0174*/ 	.word	0x00000030
        /*0178*/ 	.short	0x0100
        /*017a*/ 	.byte	0x04
	.zero		1


	//   ....[7]....
        /*017c*/ 	.word	0x00000790
        /*0180*/ 	.word	0x000000ff
        /*0184*/ 	.word	0x00000050
        /*0188*/ 	.short	0x0100
        /*018a*/ 	.byte	0x04
	.zero		1


	//   ....[8]....
        /*018c*/ 	.word	0x000007a0
        /*0190*/ 	.word	0x000000ff
        /*0194*/ 	.word	0x00000038
        /*0198*/ 	.short	0x0100
        /*019a*/ 	.byte	0x04
	.zero		1


	//   ....[9]....
        /*019c*/ 	.word	0x000007b0
        /*01a0*/ 	.word	0x000000ff
        /*01a4*/ 	.word	0x00000058
        /*01a8*/ 	.short	0x0100
        /*01aa*/ 	.byte	0x04
	.zero		1


	//   ....[10]....
        /*01ac*/ 	.word	0x000007c0
        /*01b0*/ 	.word	0x000000ff
        /*01b4*/ 	.word	0x00000040
        /*01b8*/ 	.short	0x0100
        /*01ba*/ 	.byte	0x04
	.zero		1


	//   ....[11]....
        /*01bc*/ 	.word	0x000007d0
        /*01c0*/ 	.word	0x000000ff
        /*01c4*/ 	.word	0x00000060
        /*01c8*/ 	.short	0x0100
        /*01ca*/ 	.byte	0x04
	.zero		1


	//   ....[12]....
        /*01cc*/ 	.word	0x000007e0
        /*01d0*/ 	.word	0x000000ff
        /*01d4*/ 	.word	0x00000048
        /*01d8*/ 	.short	0x0100
        /*01da*/ 	.byte	0x04
	.zero		1


	//   ....[13]....
        /*01dc*/ 	.word	0x000007f0
        /*01e0*/ 	.word	0x000000ff
        /*01e4*/ 	.word	0x00000068
        /*01e8*/ 	.short	0x0100
        /*01ea*/ 	.byte	0x04
	.zero		1


	//   ....[14]....
        /*01ec*/ 	.word	0x000008e0
        /*01f0*/ 	.word	0x000000ff
        /*01f4*/ 	.word	0x00000070
        /*01f8*/ 	.short	0x0100
        /*01fa*/ 	.byte	0x06
	.zero		1


	//   ....[15]....
        /*01fc*/ 	.word	0x000008f0
        /*0200*/ 	.word	0x000000ff
        /*0204*/ 	.word	0x00000078
        /*0208*/ 	.short	0x0100
        /*020a*/ 	.byte	0x06
	.zero		1


	//   ....[16]....
        /*020c*/ 	.word	0x00000a30
        /*0210*/ 	.word	0x000000ff
        /*0214*/ 	.word	0x00000080
        /*0218*/ 	.short	0x0100
        /*021a*/ 	.byte	0x06
	.zero		1


	//   ....[17]....
        /*021c*/ 	.word	0x00000a40
        /*0220*/ 	.word	0x000000ff
        /*0224*/ 	.word	0x00000090
        /*0228*/ 	.short	0x0100
        /*022a*/ 	.byte	0x06
	.zero		1


	//   ....[18]....
        /*022c*/ 	.word	0x00000a50
        /*0230*/ 	.word	0x000000ff
        /*0234*/ 	.word	0x00000088
        /*0238*/ 	.short	0x0100
        /*023a*/ 	.byte	0x06
	.zero		1


	//   ....[19]....
        /*023c*/ 	.word	0x00000a60
        /*0240*/ 	.word	0x000000ff
        /*0244*/ 	.word	0x00000098
        /*0248*/ 	.short	0x0100
        /*024a*/ 	.byte	0x06
	.zero		1


	//   ....[20]....
        /*024c*/ 	.word	0x00000b90
        /*0250*/ 	.word	0x000000ff
        /*0254*/ 	.word	0x000000a0
        /*0258*/ 	.short	0x0100
        /*025a*/ 	.byte	0x04
	.zero		1


	//   ....[21]....
        /*025c*/ 	.word	0x00000ba0
        /*0260*/ 	.word	0x000000ff
        /*0264*/ 	.word	0x000000c0
        /*0268*/ 	.short	0x0100
        /*026a*/ 	.byte	0x04
	.zero		1


	//   ....[22]....
        /*026c*/ 	.word	0x00000bb0
        /*0270*/ 	.word	0x000000ff
        /*0274*/ 	.word	0x000000a8
        /*0278*/ 	.short	0x0100
        /*027a*/ 	.byte	0x04
	.zero		1


	//   ....[23]....
        /*027c*/ 	.word	0x00000bc0
        /*0280*/ 	.word	0x000000ff
        /*0284*/ 	.word	0x000000c8
        /*0288*/ 	.short	0x0100
        /*028a*/ 	.byte	0x04
	.zero		1


	//   ....[24]....
        /*028c*/ 	.word	0x00000bd0
        /*0290*/ 	.word	0x000000ff
        /*0294*/ 	.word	0x000000b0
        /*0298*/ 	.short	0x0100
        /*029a*/ 	.byte	0x04
	.zero		1


	//   ....[25]....
        /*029c*/ 	.word	0x00000be0
        /*02a0*/ 	.word	0x000000ff
        /*02a4*/ 	.word	0x000000d0
        /*02a8*/ 	.short	0x0100
        /*02aa*/ 	.byte	0x04
	.zero		1


	//   ....[26]....
        /*02ac*/ 	.word	0x00000bf0
        /*02b0*/ 	.word	0x000000ff
        /*02b4*/ 	.word	0x000000b8
        /*02b8*/ 	.short	0x0100
        /*02ba*/ 	.byte	0x04
	.zero		1


	//   ....[27]....
        /*02bc*/ 	.word	0x00000c00
        /*02c0*/ 	.word	0x000000ff
        /*02c4*/ 	.word	0x000000d8
        /*02c8*/ 	.short	0x0100
        /*02ca*/ 	.byte	0x04
	.zero		1


	//   ....[28]....
        /*02cc*/ 	.word	0x00000cf0
        /*02d0*/ 	.word	0x000000ff
        /*02d4*/ 	.word	0x000000e0
        /*02d8*/ 	.short	0x0100
        /*02da*/ 	.byte	0x04
	.zero		1


	//   ....[29]....
        /*02dc*/ 	.word	0x00000d00
        /*02e0*/ 	.word	0x000000ff
        /*02e4*/ 	.word	0x000000f0
        /*02e8*/ 	.short	0x0100
        /*02ea*/ 	.byte	0x04
	.zero		1


	//   ....[30]....
        /*02ec*/ 	.word	0x00000d10
        /*02f0*/ 	.word	0x000000ff
        /*02f4*/ 	.word	0x000000e8
        /*02f8*/ 	.short	0x0100
        /*02fa*/ 	.byte	0x04
	.zero		1


	//   ....[31]....
        /*02fc*/ 	.word	0x00000d20
        /*0300*/ 	.word	0x000000ff
        /*0304*/ 	.word	0x000000f8
        /*0308*/ 	.short	0x0100
        /*030a*/ 	.byte	0x04
	.zero		1


	//   ....[32]....
        /*030c*/ 	.word	0x00001880
        /*0310*/ 	.word	0x00000000
        /*0314*/ 	.word	0x000000f0
        /*0318*/ 	.short	0x010a
        /*031a*/ 	.byte	0xff
	.zero		1


	//   ....[33]....
        /*031c*/ 	.word	0x000018b0
        /*0320*/ 	.word	0x00000000
        /*0324*/ 	.word	0x000000e0
        /*0328*/ 	.short	0x0101
        /*032a*/ 	.byte	0xff
	.zero		1


	//   ....[34]....
        /*032c*/ 	.word	0x00001960
        /*0330*/ 	.word	0x000000ff
        /*0334*/ 	.word	0x00000018
        /*0338*/ 	.short	0x010a
        /*033a*/ 	.byte	0x04
	.zero		1


	//   ....[35]....
        /*033c*/ 	.word	0x000019e0
        /*0340*/ 	.word	0x000000ff
        /*0344*/ 	.word	0x00000018
        /*0348*/ 	.short	0x010a
        /*034a*/ 	.byte	0x21
	.zero		1


	//   ....[36]....
        /*034c*/ 	.word	0x00001b70
        /*0350*/ 	.word	0x000000ff
        /*0354*/ 	.word	0x00000018
        /*0358*/ 	.short	0x010a
        /*035a*/ 	.byte	0x06
	.zero		1


	//   ....[37]....
        /*035c*/ 	.word	0x00001c80
        /*0360*/ 	.word	0x000000ff
        /*0364*/ 	.word	0x00000078
        /*0368*/ 	.short	0x0101
        /*036a*/ 	.byte	0x0d
	.zero		1


	//   ....[38]....
        /*036c*/ 	.word	0x00001ca0
        /*0370*/ 	.word	0x000000ff
        /*0374*/ 	.word	0x00000018
        /*0378*/ 	.short	0x010a
        /*037a*/ 	.byte	0x04
	.zero		1


	//   ....[39]....
        /*037c*/ 	.word	0x00001d20
        /*0380*/ 	.word	0x000000ff
        /*0384*/ 	.word	0x00000018
        /*0388*/ 	.short	0x010a
        /*038a*/ 	.byte	0x09
	.zero		1


	//   ....[40]....
        /*038c*/ 	.word	0x00001ec0
        /*0390*/ 	.word	0x000000ff
        /*0394*/ 	.word	0x00000018
        /*0398*/ 	.short	0x010a
        /*039a*/ 	.byte	0x07
	.zero		1


	//   ....[41]....
        /*039c*/ 	.word	0x00001ff0
        /*03a0*/ 	.word	0x00000003
        /*03a4*/ 	.word	0x00000080
        /*03a8*/ 	.short	0x010a
        /*03aa*/ 	.byte	0xff
	.zero		1


	//   ....[42]....
        /*03ac*/ 	.word	0x00002140
        /*03b0*/ 	.word	0x00000000
        /*03b4*/ 	.word	0x00000000
        /*03b8*/ 	.short	0x0101
        /*03ba*/ 	.byte	0xff
	.zero		1


	//   ....[43]....
        /*03bc*/ 	.word	0x00002700
        /*03c0*/ 	.word	0x000000ff
        /*03c4*/ 	.word	0x00000000
        /*03c8*/ 	.short	0x010a
        /*03ca*/ 	.byte	0x04
	.zero		1


	//   ....[44]....
        /*03cc*/ 	.word	0x00002790
        /*03d0*/ 	.word	0x000000ff
        /*03d4*/ 	.word	0x00000000
        /*03d8*/ 	.short	0x010a
        /*03da*/ 	.byte	0x05
	.zero		1


	//   ....[45]....
        /*03dc*/ 	.word	0x00002830
        /*03e0*/ 	.word	0x00000000
        /*03e4*/ 	.word	0x00000000
        /*03e8*/ 	.short	0x010a
        /*03ea*/ 	.byte	0xff
	.zero		1


	//   ....[46]....
        /*03ec*/ 	.word	0x00002970
        /*03f0*/ 	.word	0x00000002
        /*03f4*/ 	.word	0x000000e0
        /*03f8*/ 	.short	0x010a
        /*03fa*/ 	.byte	0xff
	.zero		1


	//   ....[47]....
        /*03fc*/ 	.word	0x000029e0
        /*0400*/ 	.word	0x00000002
        /*0404*/ 	.word	0x00000000
        /*0408*/ 	.short	0x0101
        /*040a*/ 	.byte	0xff
	.zero		1


	//   ....[48]....
        /*040c*/ 	.word	0x00002a00
        /*0410*/ 	.word	0x000000ff
        /*0414*/ 	.word	0x00000090
        /*0418*/ 	.short	0x010a
        /*041a*/ 	.byte	0x04
	.zero		1


	//   ....[49]....
        /*041c*/ 	.word	0x00002b20
        /*0420*/ 	.word	0x00000002
        /*0424*/ 	.word	0x00000080
        /*0428*/ 	.short	0x010a
        /*042a*/ 	.byte	0xff
	.zero		1


	//   ....[50]....
        /*042c*/ 	.word	0x00002c20
        /*0430*/ 	.word	0x00000002
        /*0434*/ 	.word	0x00000000
        /*0438*/ 	.short	0x0101
        /*043a*/ 	.byte	0xff
	.zero		1


	//   ....[51]....
        /*043c*/ 	.word	0x00002cb0
        /*0440*/ 	.word	0x000000ff
        /*0444*/ 	.word	0x00000090
        /*0448*/ 	.short	0x0106
        /*044a*/ 	.byte	0x04
	.zero		1


	//   ....[52]....
        /*044c*/ 	.word	0x00002cd0
        /*0450*/ 	.word	0x000000ff
        /*0454*/ 	.word	0x00000090
        /*0458*/ 	.short	0x010a
        /*045a*/ 	.byte	0x04
	.zero		1


	//   ....[53]....
        /*045c*/ 	.word	0x00002d60
        /*0460*/ 	.word	0x000000ff
        /*0464*/ 	.word	0x00000090
        /*0468*/ 	.short	0x0106
        /*046a*/ 	.byte	0x07
	.zero		1


	//   ....[54]....
        /*046c*/ 	.word	0x00002da0
        /*0470*/ 	.word	0x00000000
        /*0474*/ 	.word	0x00000090
        /*0478*/ 	.short	0x010a
        /*047a*/ 	.byte	0xff
	.zero		1


	//   ....[55]....
        /*047c*/ 	.word	0x000032c0
        /*0480*/ 	.word	0x00000000
        /*0484*/ 	.word	0x00000080
        /*0488*/ 	.short	0x010a
        /*048a*/ 	.byte	0xff
	.zero		1


	//   ....[56]....
        /*048c*/ 	.word	0x000033c0
        /*0490*/ 	.word	0x00000003
        /*0494*/ 	.word	0x00000000
        /*0498*/ 	.short	0x0101
        /*049a*/ 	.byte	0xff
	.zero		1


	//   ....[57]....
        /*049c*/ 	.word	0x000033d0
        /*04a0*/ 	.word	0x000000ff
        /*04a4*/ 	.word	0x00000000
        /*04a8*/ 	.short	0x010a
        /*04aa*/ 	.byte	0x04
	.zero		1


	//   ....[58]....
        /*04ac*/ 	.word	0x00003450
        /*04b0*/ 	.word	0x000000ff
        /*04b4*/ 	.word	0x000000c0
        /*04b8*/ 	.short	0x010a
        /*04ba*/ 	.byte	0x17
	.zero		1


	//   ....[59]....
        /*04bc*/ 	.word	0x00003530
        /*04c0*/ 	.word	0x000000ff
        /*04c4*/ 	.word	0x00000000
        /*04c8*/ 	.short	0x010a
        /*04ca*/ 	.byte	0x05
	.zero		1


	//   ....[60]....
        /*04cc*/ 	.word	0x00003670
        /*04d0*/ 	.word	0x000000ff
        /*04d4*/ 	.word	0x00000000
        /*04d8*/ 	.short	0x010a
        /*04da*/ 	.byte	0x04
	.zero		1


	//   ....[61]....
        /*04dc*/ 	.word	0x00003860
        /*04e0*/ 	.word	0x000000ff
        /*04e4*/ 	.word	0x00000000
        /*04e8*/ 	.short	0x010a
        /*04ea*/ 	.byte	0x04
	.zero		1


	//   ....[62]....
        /*04ec*/ 	.word	0x000038f0
        /*04f0*/ 	.word	0x000000ff
        /*04f4*/ 	.word	0x00000000
        /*04f8*/ 	.short	0x010a
        /*04fa*/ 	.byte	0x05
	.zero		1


	//   ....[63]....
        /*04fc*/ 	.word	0x00003980
        /*0500*/ 	.word	0x000000ff
        /*0504*/ 	.word	0x00000000
        /*0508*/ 	.short	0x010a
        /*050a*/ 	.byte	0x05
	.zero		1


	//   ....[64]....
        /*050c*/ 	.word	0x00003a10
        /*0510*/ 	.word	0x000000ff
        /*0514*/ 	.word	0x00000000
        /*0518*/ 	.short	0x010a
        /*051a*/ 	.byte	0x04
	.zero		1


	//   ....[65]....
        /*051c*/ 	.word	0x00003f70
        /*0520*/ 	.word	0x00000008
        /*0524*/ 	.word	0x00000080
        /*0528*/ 	.short	0x010a
        /*052a*/ 	.byte	0xff
	.zero		1


	//   ....[66]....
        /*052c*/ 	.word	0x000040e0
        /*0530*/ 	.word	0x00000000
        /*0534*/ 	.word	0x00000000
        /*0538*/ 	.short	0x0101
        /*053a*/ 	.byte	0xff
	.zero		1


	//   ....[67]....
        /*053c*/ 	.word	0x000045c0
        /*0540*/ 	.word	0x000000ff
        /*0544*/ 	.word	0x00000078
        /*0548*/ 	.short	0x010a
        /*054a*/ 	.byte	0x15
	.zero		1


	//   ....[68]....
        /*054c*/ 	.word	0x00004750
        /*0550*/ 	.word	0x000000ff
        /*0554*/ 	.word	0x00000050
        /*0558*/ 	.short	0x010a
        /*055a*/ 	.byte	0x15
	.zero		1


	//   ....[69]....
        /*055c*/ 	.word	0x000048a0
        /*0560*/ 	.word	0x000000ff
        /*0564*/ 	.word	0x00000030
        /*0568*/ 	.short	0x010b
        /*056a*/ 	.byte	0x15
	.zero		1


	//   ....[70]....
        /*056c*/ 	.word	0x000048b0
        /*0570*/ 	.word	0x000000ff
        /*0574*/ 	.word	0x00000000
        /*0578*/ 	.short	0x0101
        /*057a*/ 	.byte	0x32
	.zero		1


	//   ....[71]....
        /*057c*/ 	.word	0x000048c0
        /*0580*/ 	.word	0x000000ff
        /*0584*/ 	.word	0x00000058
        /*0588*/ 	.short	0x010a
        /*058a*/ 	.byte	0x15
	.zero		1


	//   ....[72]....
        /*058c*/ 	.word	0x00004a10
        /*0590*/ 	.word	0x000000ff
        /*0594*/ 	.word	0x00000038
        /*0598*/ 	.short	0x010b
        /*059a*/ 	.byte	0x15
	.zero		1


	//   ....[73]....
        /*059c*/ 	.word	0x00004a20
        /*05a0*/ 	.word	0x000000ff
        /*05a4*/ 	.word	0x00000000
        /*05a8*/ 	.short	0x0101
        /*05aa*/ 	.byte	0x31
	.zero		1


	//   ....[74]....
        /*05ac*/ 	.word	0x00004a30
        /*05b0*/ 	.word	0x000000ff
        /*05b4*/ 	.word	0x00000060
        /*05b8*/ 	.short	0x010a
        /*05ba*/ 	.byte	0x15
	.zero		1


	//   ....[75]....
        /*05bc*/ 	.word	0x00004b90
        /*05c0*/ 	.word	0x000000ff
        /*05c4*/ 	.word	0x00000040
        /*05c8*/ 	.short	0x010b
        /*05ca*/ 	.byte	0x15
	.zero		1


	//   ....[76]....
        /*05cc*/ 	.word	0x00004ba0
        /*05d0*/ 	.word	0x000000ff
        /*05d4*/ 	.word	0x00000000
        /*05d8*/ 	.short	0x0101
        /*05da*/ 	.byte	0x30
	.zero		1


	//   ....[77]....
        /*05dc*/ 	.word	0x00004bb0
        /*05e0*/ 	.word	0x000000ff
        /*05e4*/ 	.word	0x00000068
        /*05e8*/ 	.short	0x010a
        /*05ea*/ 	.byte	0x15
	.zero		1


	//   ....[78]....
        /*05ec*/ 	.word	0x00004db0
        /*05f0*/ 	.word	0x000000ff
        /*05f4*/ 	.word	0x00000048
        /*05f8*/ 	.short	0x010b
        /*05fa*/ 	.byte	0x15
	.zero		1


	//   ....[79]....
        /*05fc*/ 	.word	0x00004dc0
        /*0600*/ 	.word	0x000000ff
        /*0604*/ 	.word	0x00000000
        /*0608*/ 	.short	0x0101
        /*060a*/ 	.byte	0x2b
	.zero		1


	//   ....[80]....
        /*060c*/ 	.word	0x00004df0
        /*0610*/ 	.word	0x000000ff
        /*0614*/ 	.word	0x00000050
        /*0618*/ 	.short	0x010a
        /*061a*/ 	.byte	0x15
	.zero		1


	//   ....[81]....
        /*061c*/ 	.word	0x00004e10
        /*0620*/ 	.word	0x000000ff
        /*0624*/ 	.word	0x00000058
        /*0628*/ 	.short	0x010a
        /*062a*/ 	.byte	0x15
	.zero		1


	//   ....[82]....
        /*062c*/ 	.word	0x00004e30
        /*0630*/ 	.word	0x000000ff
        /*0634*/ 	.word	0x00000060
        /*0638*/ 	.short	0x010a
        /*063a*/ 	.byte	0x15
	.zero		1


	//   ....[83]....
        /*063c*/ 	.word	0x00004e70
        /*0640*/ 	.word	0x00000000
        /*0644*/ 	.word	0x00000068
        /*0648*/ 	.short	0x010a
        /*064a*/ 	.byte	0xff
	.zero		1


	//   ....[84]....
        /*064c*/ 	.word	0x000051b0
        /*0650*/ 	.word	0x00000003
        /*0654*/ 	.word	0x00000080
        /*0658*/ 	.short	0x010a
        /*065a*/ 	.byte	0xff
	.zero		1


	//   ....[85]....
        /*065c*/ 	.word	0x00005330
        /*0660*/ 	.word	0x00000000
        /*0664*/ 	.word	0x00000000
        /*0668*/ 	.short	0x0101
        /*066a*/ 	.byte	0xff
	.zero		1


	//   ....[86]....
        /*066c*/ 	.word	0x00005e50
        /*0670*/ 	.word	0x000000ff
        /*0674*/ 	.word	0x00000030
        /*0678*/ 	.short	0x010a
        /*067a*/ 	.byte	0x2c
	.zero		1


	//   ....[87]....
        /*067c*/ 	.word	0x00005e90
        /*0680*/ 	.word	0x0000001a
        /*0684*/ 	.word	0x000000a0
        /*0688*/ 	.short	0x010a
        /*068a*/ 	.byte	0xff
	.zero		1


	//   ....[88]....
        /*068c*/ 	.word	0x00005fa0
        /*0690*/ 	.word	0x000000ff
        /*0694*/ 	.word	0x00000030
        /*0698*/ 	.short	0x010a
        /*069a*/ 	.byte	0x2c
	.zero		1


	//   ....[89]....
        /*069c*/ 	.word	0x00006080
        /*06a0*/ 	.word	0x0000001a
        /*06a4*/ 	.word	0x000000a0
        /*06a8*/ 	.short	0x010a
        /*06aa*/ 	.byte	0xff
	.zero		1


	//   ....[90]....
        /*06ac*/ 	.word	0x000067b0
        /*06b0*/ 	.word	0x00000000
        /*06b4*/ 	.word	0x00000000
        /*06b8*/ 	.short	0x0101
        /*06ba*/ 	.byte	0xff
	.zero		1


	//   ....[91]....
        /*06bc*/ 	.word	0x000067c0
        /*06c0*/ 	.word	0x00000004
        /*06c4*/ 	.word	0x00000030
        /*06c8*/ 	.short	0x010a
        /*06ca*/ 	.byte	0xff
	.zero		1


	//   ....[92]....
        /*06cc*/ 	.word	0x00006880
        /*06d0*/ 	.word	0x00000004
        /*06d4*/ 	.word	0x00000030
        /*06d8*/ 	.short	0x010a
        /*06da*/ 	.byte	0xff
	.zero		1


	//   ....[93]....
        /*06dc*/ 	.word	0x00007040
        /*06e0*/ 	.word	0x00000000
        /*06e4*/ 	.word	0x00000000
        /*06e8*/ 	.short	0x0101
        /*06ea*/ 	.byte	0xff
	.zero		1


	//   ....[94]....
        /*06ec*/ 	.word	0x00007060
        /*06f0*/ 	.word	0x00000002
        /*06f4*/ 	.word	0x00000030
        /*06f8*/ 	.short	0x010a
        /*06fa*/ 	.byte	0xff
	.zero		1


	//   ....[95]....
        /*06fc*/ 	.word	0x00007110
        /*0700*/ 	.word	0x00000002
        /*0704*/ 	.word	0x00000030
        /*0708*/ 	.short	0x010a
        /*070a*/ 	.byte	0xff
	.zero		1


	//   ....[96]....
        /*070c*/ 	.word	0x000078c0
        /*0710*/ 	.word	0x00000000
        /*0714*/ 	.word	0x00000000
        /*0718*/ 	.short	0x0101
        /*071a*/ 	.byte	0xff
	.zero		1


	//   ....[97]....
        /*071c*/ 	.word	0x000078e0
        /*0720*/ 	.word	0x00000003
        /*0724*/ 	.word	0x00000030
        /*0728*/ 	.short	0x010a
        /*072a*/ 	.byte	0xff
	.zero		1


	//   ....[98]....
        /*072c*/ 	.word	0x00007990
        /*0730*/ 	.word	0x00000003
        /*0734*/ 	.word	0x00000030
        /*0738*/ 	.short	0x010a
        /*073a*/ 	.byte	0xff
	.zero		1


	//   ....[99]....
        /*073c*/ 	.word	0x00007da0
        /*0740*/ 	.word	0x000000ff
        /*0744*/ 	.word	0x00000000
        /*0748*/ 	.short	0x0101
        /*074a*/ 	.byte	0x04
	.zero		1


	//   ....[100]....
        /*074c*/ 	.word	0x000081b0
        /*0750*/ 	.word	0x00000000
        /*0754*/ 	.word	0x00000000
        /*0758*/ 	.short	0x0101
        /*075a*/ 	.byte	0xff
	.zero		1


	//   ....[101]....
        /*075c*/ 	.word	0x00008460
        /*0760*/ 	.word	0x000000ff
        /*0764*/ 	.word	0x00000000
        /*0768*/ 	.short	0x0101
        /*076a*/ 	.byte	0x04
	.zero		1


	//   ....[102]....
        /*076c*/ 	.word	0x00008480
        /*0770*/ 	.word	0x00000000
        /*0774*/ 	.word	0x000000f0
        /*0778*/ 	.short	0x010a
        /*077a*/ 	.byte	0xff
	.zero		1


	//   ....[103]....
        /*077c*/ 	.word	0x000084e0
        /*0780*/ 	.word	0x00000000
        /*0784*/ 	.word	0x00000018
        /*0788*/ 	.short	0x010a
        /*078a*/ 	.byte	0xff
	.zero		1


	//   ....[104]....
        /*078c*/ 	.word	0x00008540
        /*0790*/ 	.word	0x00000000
        /*0794*/ 	.word	0x00000018
        /*0798*/ 	.short	0x010a
        /*079a*/ 	.byte	0xff
	.zero		1


	//   ....[105]....
        /*079c*/ 	.word	0x00008590
        /*07a0*/ 	.word	0x00000003
        /*07a4*/ 	.word	0x00000080
        /*07a8*/ 	.short	0x010a
        /*07aa*/ 	.byte	0xff
	.zero		1


	//   ....[106]....
        /*07ac*/ 	.word	0x000085f0
        /*07b0*/ 	.word	0x00000000
        /*07b4*/ 	.word	0x00000000
        /*07b8*/ 	.short	0x010a
        /*07ba*/ 	.byte	0xff
	.zero		1


	//   ....[107]....
        /*07bc*/ 	.word	0x00008650
        /*07c0*/ 	.word	0x00000000
        /*07c4*/ 	.word	0x00000000
        /*07c8*/ 	.short	0x010a
        /*07ca*/ 	.byte	0xff
	.zero		1


	//   ....[108]....
        /*07cc*/ 	.word	0x000086a0
        /*07d0*/ 	.word	0x00000002
        /*07d4*/ 	.word	0x000000e0
        /*07d8*/ 	.short	0x010a
        /*07da*/ 	.byte	0xff
	.zero		1


	//   ....[109]....
        /*07dc*/ 	.word	0x00008700
        /*07e0*/ 	.word	0x00000002
        /*07e4*/ 	.word	0x00000090
        /*07e8*/ 	.short	0x010a
        /*07ea*/ 	.byte	0xff
	.zero		1


	//   ....[110]....
        /*07ec*/ 	.word	0x00008750
        /*07f0*/ 	.word	0x00000002
        /*07f4*/ 	.word	0x00000080
        /*07f8*/ 	.short	0x010a
        /*07fa*/ 	.byte	0xff
	.zero		1


	//   ....[111]....
        /*07fc*/ 	.word	0x000087b0
        /*0800*/ 	.word	0x00000000
        /*0804*/ 	.word	0x00000090
        /*0808*/ 	.short	0x010a
        /*080a*/ 	.byte	0xff
	.zero		1


	//   ....[112]....
        /*080c*/ 	.word	0x00008800
        /*0810*/ 	.word	0x00000000
        /*0814*/ 	.word	0x00000080
        /*0818*/ 	.short	0x010a
        /*081a*/ 	.byte	0xff
	.zero		1


	//   ....[113]....
        /*081c*/ 	.word	0x00008860
        /*0820*/ 	.word	0x00000002
        /*0824*/ 	.word	0x000000c0
        /*0828*/ 	.short	0x010a
        /*082a*/ 	.byte	0xff
	.zero		1


	//   ....[114]....
        /*082c*/ 	.word	0x000088c0
        /*0830*/ 	.word	0x00000000
        /*0834*/ 	.word	0x00000000
        /*0838*/ 	.short	0x010a
        /*083a*/ 	.byte	0xff
	.zero		1


	//   ....[115]....
        /*083c*/ 	.word	0x00008920
        /*0840*/ 	.word	0x00000000
        /*0844*/ 	.word	0x00000000
        /*0848*/ 	.short	0x010a
        /*084a*/ 	.byte	0xff
	.zero		1


	//   ....[116]....
        /*084c*/ 	.word	0x00008980
        /*0850*/ 	.word	0x00000000
        /*0854*/ 	.word	0x00000000
        /*0858*/ 	.short	0x010a
        /*085a*/ 	.byte	0xff
	.zero		1


	//   ....[117]....
        /*085c*/ 	.word	0x000089e0
        /*0860*/ 	.word	0x00000000
        /*0864*/ 	.word	0x00000000
        /*0868*/ 	.short	0x010a
        /*086a*/ 	.byte	0xff
	.zero		1


	//   ....[118]....
        /*086c*/ 	.word	0x00008a40
        /*0870*/ 	.word	0x00000000
        /*0874*/ 	.word	0x00000000
        /*0878*/ 	.short	0x010a
        /*087a*/ 	.byte	0xff
	.zero		1


	//   ....[119]....
        /*087c*/ 	.word	0x00008a90
        /*0880*/ 	.word	0x00000008
        /*0884*/ 	.word	0x00000080
        /*0888*/ 	.short	0x010a
        /*088a*/ 	.byte	0xff
	.zero		1


	//   ....[120]....
        /*088c*/ 	.word	0x00008af0
        /*0890*/ 	.word	0x00000000
        /*0894*/ 	.word	0x00000078
        /*0898*/ 	.short	0x010a
        /*089a*/ 	.byte	0xff
	.zero		1


	//   ....[121]....
        /*089c*/ 	.word	0x00008b50
        /*08a0*/ 	.word	0x00000000
        /*08a4*/ 	.word	0x00000050
        /*08a8*/ 	.short	0x010a
        /*08aa*/ 	.byte	0xff
	.zero		1


	//   ....[122]....
        /*08ac*/ 	.word	0x00008bb0
        /*08b0*/ 	.word	0x00000000
        /*08b4*/ 	.word	0x00000058
        /*08b8*/ 	.short	0x010a
        /*08ba*/ 	.byte	0xff
	.zero		1


	//   ....[123]....
        /*08bc*/ 	.word	0x00008c10
        /*08c0*/ 	.word	0x00000000
        /*08c4*/ 	.word	0x00000060
        /*08c8*/ 	.short	0x010a
        /*08ca*/ 	.byte	0xff
	.zero		1


	//   ....[124]....
        /*08cc*/ 	.word	0x00008c70
        /*08d0*/ 	.word	0x00000000
        /*08d4*/ 	.word	0x00000068
        /*08d8*/ 	.short	0x010a
        /*08da*/ 	.byte	0xff
	.zero		1


	//   ....[125]....
        /*08dc*/ 	.word	0x00008cd0
        /*08e0*/ 	.word	0x00000000
        /*08e4*/ 	.word	0x00000050
        /*08e8*/ 	.short	0x010a
        /*08ea*/ 	.byte	0xff
	.zero		1


	//   ....[126]....
        /*08ec*/ 	.word	0x00008d30
        /*08f0*/ 	.word	0x00000000
        /*08f4*/ 	.word	0x00000058
        /*08f8*/ 	.short	0x010a
        /*08fa*/ 	.byte	0xff
	.zero		1


	//   ....[127]....
        /*08fc*/ 	.word	0x00008d90
        /*0900*/ 	.word	0x00000000
        /*0904*/ 	.word	0x00000060
        /*0908*/ 	.short	0x010a
        /*090a*/ 	.byte	0xff
	.zero		1


	//   ....[128]....
        /*090c*/ 	.word	0x00008de0
        /*0910*/ 	.word	0x00000003
        /*0914*/ 	.word	0x00000080
        /*0918*/ 	.short	0x010a
        /*091a*/ 	.byte	0xff
	.zero		1


	//   ....[129]....
        /*091c*/ 	.word	0x00008e40
        /*0920*/ 	.word	0x00000000
        /*0924*/ 	.word	0x00000030
        /*0928*/ 	.short	0x010a
        /*092a*/ 	.byte	0xff
	.zero		1


	//   ....[130]....
        /*092c*/ 	.word	0x00008e90
        /*0930*/ 	.word	0x0000001a
        /*0934*/ 	.word	0x000000a0
        /*0938*/ 	.short	0x010a
        /*093a*/ 	.byte	0xff
	.zero		1


	//   ....[131]....
        /*093c*/ 	.word	0x00008ee0
        /*0940*/ 	.word	0x00000004
        /*0944*/ 	.word	0x00000030
        /*0948*/ 	.short	0x010a
        /*094a*/ 	.byte	0xff
	.zero		1


	//   ....[132]....
        /*094c*/ 	.word	0x00008f30
        /*0950*/ 	.word	0x00000002
        /*0954*/ 	.word	0x00000030
        /*0958*/ 	.short	0x010a
        /*095a*/ 	.byte	0xff
	.zero		1


	//   ....[133]....
        /*095c*/ 	.word	0x00008f80
        /*0960*/ 	.word	0x00000003
        /*0964*/ 	.word	0x00000030
        /*0968*/ 	.short	0x010a
        /*096a*/ 	.byte	0xff
	.zero		1


	//----- nvinfo : EIATTR_NUM_MBARRIERS
	.align		4
.L_47:
        /*096c*/ 	.byte	0x03, 0x38
        /*096e*/ 	.short	0x0020


	//----- nvinfo : EIATTR_EXIT_INSTR_OFFSETS
	.align		4
        /*0970*/ 	.byte	0x04, 0x1c
        /*0972*/ 	.short	(.L_49 - .L_48)


	//   ....[0]....
.L_48:
        /*0974*/ 	.word	0x00002860


	//   ....[1]....
        /*0978*/ 	.word	0x00002d70


	//   ....[2]....
        /*097c*/ 	.word	0x00002dd0


	//   ....[3]....
        /*0980*/ 	.word	0x00003c70


	//   ....[4]....
        /*0984*/ 	.word	0x00004ea0


	//   ....[5]....
        /*0988*/ 	.word	0x00004ee0


	//   ....[6]....
        /*098c*/ 	.word	0x00008340


	//   ....[7]....
        /*0990*/ 	.word	0x000083c0


	//   ....[8]....
        /*0994*/ 	.word	0x000083f0


	//   ....[9]....
        /*0998*/ 	.word	0x00008470


	//----- nvinfo : EIATTR_MAX_THREADS
	.align		4
.L_49:
        /*099c*/ 	.byte	0x04, 0x05
        /*099e*/ 	.short	(.L_51 - .L_50)
.L_50:
        /*09a0*/ 	.word	0x00000100
        /*09a4*/ 	.word	0x00000001
        /*09a8*/ 	.word	0x00000001


	//----- nvinfo : EIATTR_CRS_STACK_SIZE
	.align		4
.L_51:
        /*09ac*/ 	.byte	0x04, 0x1e
        /*09ae*/ 	.short	(.L_53 - .L_52)
.L_52:
        /*09b0*/ 	.word	0x00000000


	//----- nvinfo : EIATTR_CBANK_PARAM_SIZE
	.align		4
.L_53:
        /*09b4*/ 	.byte	0x03, 0x19
        /*09b6*/ 	.short	0x0800


	//----- nvinfo : EIATTR_PARAM_CBANK
	.align		4
        /*09b8*/ 	.byte	0x04, 0x0a
        /*09ba*/ 	.short	(.L_55 - .L_54)
	.align		4
.L_54:
        /*09bc*/ 	.word	index@(.nv.constant0._ZN7cutlass13device_kernelINS_4gemm6kernel13GemmUniversalIN4cute5tupleIJiiiiEEENS1_10collective13CollectiveMmaINS1_35MainloopSm100TmaUmmaWarpSpecializedILi3ELi2ELi4ENS5_IJNS4_1CILi2EEENSA_ILi1EEESC_EEEEENS5_IJNSA_ILi64EEENSA_ILi128EEENSA_ILi32EEEEEENS_10bfloat16_tENS5_IJlSC_lEEESJ_SK_NS4_8TiledMMAINS4_8MMA_AtomIJNS4_20SM100_MMA_F16BF16_SSISJ_SJ_fLi64ELi128ELNS4_4UMMA5MajorE0ELSP_0ELNSO_7ScaleInE0ELSQ_0EEEEEENS4_6LayoutINS5_IJSC_SC_SC_EEENS5_IJNSA_ILi0EEESV_SV_EEEEENS5_IJNS4_10UnderscoreESY_SY_EEEEENS4_13SM90_TMA_LOADENS4_14ComposedLayoutINS4_7SwizzleILi2ELi4ELi3EEENS4_18smem_ptr_flag_bitsILi16EEENST_INS5_IJNSA_ILi8EEESH_EEENS5_IJSH_SC_EEEEEEEvNS4_8identityENS4_23SM90_TMA_LOAD_MULTICASTES1B_vS1C_EENS_8epilogue10collective18CollectiveEpilogueINS1F_23Sm100TmaWarpSpecializedILi4ELi2ELi16ELb1ELb0EEEJSI_NS5_IJNST_ISF_SC_EENST_ISH_SC_EEEEESJ_SK_SJ_SK_NS1F_6fusion15FusionCallbacksIS1J_NS1N_17LinearCombinationISJ_fSJ_fLNS_15FloatRoundStyleE2EEESI_S1M_JEEENS4_5SM1004TMEM4LOAD26SM100_TMEM_LOAD_16dp256b4xES11_S1B_NS4_17SM75_U32x4_LDSM_NENS4_14SM90_TMA_STOREES1B_NS4_17SM90_U32x4_STSM_NENS4_39AutoVectorizingCopyWithAssumedAlignmentILi128EEEEEEvvEEEEvNT_6ParamsE)
        /*09c0*/ 	.short	0x0380
        /*09c2*/ 	.short	0x0800


	//----- nvinfo : EIATTR_SW_WAR
	.align		4
.L_55:
        /*09c4*/ 	.byte	0x04, 0x36
        /*09c6*/ 	.short	(.L_57 - .L_56)
.L_56:
        /*09c8*/ 	.word	0x00000008
.L_57:


//--------------------- .nv.callgraph             --------------------------
	.section	.nv.callgraph,"",@"SHT_CUDA_CALLGRAPH"
	.align	4
	.sectionentsize	8
	.align		4
        /*0000*/ 	.word	0x00000000
	.align		4
        /*0004*/ 	.word	0xffffffff
	.align		4
        /*0008*/ 	.word	index@(_ZN7cutlass13device_kernelINS_4gemm6kernel13GemmUniversalIN4cute5tupleIJiiiiEEENS1_10collective13CollectiveMmaINS1_35MainloopSm100TmaUmmaWarpSpecializedILi3ELi2ELi4ENS5_IJNS4_1CILi2EEENSA_ILi1EEESC_EEEEENS5_IJNSA_ILi64EEENSA_ILi128EEENSA_ILi32EEEEEENS_10bfloat16_tENS5_IJlSC_lEEESJ_SK_NS4_8TiledMMAINS4_8MMA_AtomIJNS4_20SM100_MMA_F16BF16_SSISJ_SJ_fLi64ELi128ELNS4_4UMMA5MajorE0ELSP_0ELNSO_7ScaleInE0ELSQ_0EEEEEENS4_6LayoutINS5_IJSC_SC_SC_EEENS5_IJNSA_ILi0EEESV_SV_EEEEENS5_IJNS4_10UnderscoreESY_SY_EEEEENS4_13SM90_TMA_LOADENS4_14ComposedLayoutINS4_7SwizzleILi2ELi4ELi3EEENS4_18smem_ptr_flag_bitsILi16EEENST_INS5_IJNSA_ILi8EEESH_EEENS5_IJSH_SC_EEEEEEEvNS4_8identityENS4_23SM90_TMA_LOAD_MULTICASTES1B_vS1C_EENS_8epilogue10collective18CollectiveEpilogueINS1F_23Sm100TmaWarpSpecializedILi4ELi2ELi16ELb1ELb0EEEJSI_NS5_IJNST_ISF_SC_EENST_ISH_SC_EEEEESJ_SK_SJ_SK_NS1F_6fusion15FusionCallbacksIS1J_NS1N_17LinearCombinationISJ_fSJ_fLNS_15FloatRoundStyleE2EEESI_S1M_JEEENS4_5SM1004TMEM4LOAD26SM100_TMEM_LOAD_16dp256b4xES11_S1B_NS4_17SM75_U32x4_LDSM_NENS4_14SM90_TMA_STOREES1B_NS4_17SM90_U32x4_STSM_NENS4_39AutoVectorizingCopyWithAssumedAlignmentILi128EEEEEEvvEEEEvNT_6ParamsE)
	.align		4
        /*000c*/ 	.word	index@(__assertfail)
	.align		4
        /*0010*/ 	.word	0x00000000
	.align		4
        /*0014*/ 	.word	0xfffffffe
	.align		4
        /*0018*/ 	.word	0x00000000
	.align		4
        /*001c*/ 	.word	0xfffffffd
	.align		4
        /*0020*/ 	.word	0x00000000
	.align		4
        /*0024*/ 	.word	0xfffffffc


//--------------------- .nv.constant4             --------------------------
	.section	.nv.constant4,"a",@progbits
	.align	8
	.align		8
.nv.constant4:
        /*0000*/ 	.dword	__assertfail
	.align		8
        /*0008*/ 	.dword	__unnamed_1
	.align		8
        /*0010*/ 	.dword	__unnamed_2
	.align		8
        /*0018*/ 	.dword	_ZN39_INTERNAL_e9a3facc_4_k_cu_dcb411d9_90354cuda3std3__45__cpo5beginE
	.align		8
        /*0020*/ 	.dword	_ZN39_INTERNAL_e9a3facc_4_k_cu_dcb411d9_90354cuda3std3__45__cpo3endE
	.align		8
        /*0028*/ 	.dword	_ZN39_INTERNAL_e9a3facc_4_k_cu_dcb411d9_90354cuda3std3__45__cpo6cbeginE
	.align		8
        /*0030*/ 	.dword	_ZN39_INTERNAL_e9a3facc_4_k_cu_dcb411d9_90354cuda3std3__45__cpo4cendE
	.align		8
        /*0038*/ 	.dword	_ZN39_INTERNAL_e9a3facc_4_k_cu_dcb411d9_90354cuda3std3__441_GLOBAL__N__e9a3facc_4_k_cu_dcb411d9_90356ignoreE
	.align		8
        /*0040*/ 	.dword	_ZN39_INTERNAL_e9a3facc_4_k_cu_dcb411d9_90354cuda3std3__419piecewise_constructE
	.align		8
        /*0048*/ 	.dword	_ZN39_INTERNAL_e9a3facc_4_k_cu_dcb411d9_90354cuda3std3__48in_placeE
	.align		8
        /*0050*/ 	.dword	_ZN39_INTERNAL_e9a3facc_4_k_cu_dcb411d9_90354cuda3std6ranges3__45__cpo4swapE
	.align		8
        /*0058*/ 	.dword	_ZN39_INTERNAL_e9a3facc_4_k_cu_dcb411d9_90354cuda3std6ranges3__45__cpo9iter_moveE
	.align		8
        /*0060*/ 	.dword	_ZN39_INTERNAL_e9a3facc_4_k_cu_dcb411d9_90354cute7productE
	.align		8
        /*0068*/ 	.dword	_ZN39_INTERNAL_e9a3facc_4_k_cu_dcb411d9_90354cute1_E
	.align		8
        /*0070*/ 	.dword	$str$25
	.align		8
        /*0078*/ 	.dword	$str$26
	.align		8
        /*0080*/ 	.dword	$str$27
	.align		8
        /*0088*/ 	.dword	$str$28


//--------------------- .text._ZN7cutlass13device_kernelINS_4gemm6kernel13GemmUniversalIN4cute5tupleIJiiiiEEENS1_10collective13CollectiveMmaINS1_35MainloopSm100TmaUmmaWarpSpecializedILi3ELi2ELi4ENS5_IJNS4_1CILi2EEENSA_ILi1EEESC_EEEEENS5_IJNSA_ILi64EEENSA_ILi128EEENSA_ILi32EEEEEENS_10bfloat16_tENS5_IJlSC_lEEESJ_SK_NS4_8TiledMMAINS4_8MMA_AtomIJNS4_20SM100_MMA_F16BF16_SSISJ_SJ_fLi64ELi128ELNS4_4UMMA5MajorE0ELSP_0ELNSO_7ScaleInE0ELSQ_0EEEEEENS4_6LayoutINS5_IJSC_SC_SC_EEENS5_IJNSA_ILi0EEESV_SV_EEEEENS5_IJNS4_10UnderscoreESY_SY_EEEEENS4_13SM90_TMA_LOADENS4_14ComposedLayoutINS4_7SwizzleILi2ELi4ELi3EEENS4_18smem_ptr_flag_bitsILi16EEENST_INS5_IJNSA_ILi8EEESH_EEENS5_IJSH_SC_EEEEEEEvNS4_8identityENS4_23SM90_TMA_LOAD_MULTICASTES1B_vS1C_EENS_8epilogue10collective18CollectiveEpilogueINS1F_23Sm100TmaWarpSpecializedILi4ELi2ELi16ELb1ELb0EEEJSI_NS5_IJNST_ISF_SC_EENST_ISH_SC_EEEEESJ_SK_SJ_SK_NS1F_6fusion15FusionCallbacksIS1J_NS1N_17LinearCombinationISJ_fSJ_fLNS_15FloatRoundStyleE2EEESI_S1M_JEEENS4_5SM1004TMEM4LOAD26SM100_TMEM_LOAD_16dp256b4xES11_S1B_NS4_17SM75_U32x4_LDSM_NENS4_14SM90_TMA_STOREES1B_NS4_17SM90_U32x4_STSM_NENS4_39AutoVectorizingCopyWithAssumedAlignmentILi128EEEEEEvvEEEEvNT_6ParamsE --------------------------
	.section	.text._ZN7cutlass13device_kernelINS_4gemm6kernel13GemmUniversalIN4cute5tupleIJiiiiEEENS1_10collective13CollectiveMmaINS1_35MainloopSm100TmaUmmaWarpSpecializedILi3ELi2ELi4ENS5_IJNS4_1CILi2EEENSA_ILi1EEESC_EEEEENS5_IJNSA_ILi64EEENSA_ILi128EEENSA_ILi32EEEEEENS_10bfloat16_tENS5_IJlSC_lEEESJ_SK_NS4_8TiledMMAINS4_8MMA_AtomIJNS4_20SM100_MMA_F16BF16_SSISJ_SJ_fLi64ELi128ELNS4_4UMMA5MajorE0ELSP_0ELNSO_7ScaleInE0ELSQ_0EEEEEENS4_6LayoutINS5_IJSC_SC_SC_EEENS5_IJNSA_ILi0EEESV_SV_EEEEENS5_IJNS4_10UnderscoreESY_SY_EEEEENS4_13SM90_TMA_LOADENS4_14ComposedLayoutINS4_7SwizzleILi2ELi4ELi3EEENS4_18smem_ptr_flag_bitsILi16EEENST_INS5_IJNSA_ILi8EEESH_EEENS5_IJSH_SC_EEEEEEEvNS4_8identityENS4_23SM90_TMA_LOAD_MULTICASTES1B_vS1C_EENS_8epilogue10collective18CollectiveEpilogueINS1F_23Sm100TmaWarpSpecializedILi4ELi2ELi16ELb1ELb0EEEJSI_NS5_IJNST_ISF_SC_EENST_ISH_SC_EEEEESJ_SK_SJ_SK_NS1F_6fusion15FusionCallbacksIS1J_NS1N_17LinearCombinationISJ_fSJ_fLNS_15FloatRoundStyleE2EEESI_S1M_JEEENS4_5SM1004TMEM4LOAD26SM100_TMEM_LOAD_16dp256b4xES11_S1B_NS4_17SM75_U32x4_LDSM_NENS4_14SM90_TMA_STOREES1B_NS4_17SM90_U32x4_STSM_NENS4_39AutoVectorizingCopyWithAssumedAlignmentILi128EEEEEEvvEEEEvNT_6ParamsE,"ax",@progbits
	.align	128
.text._ZN7cutlass13device_kernelINS_4gemm6kernel13GemmUniversalIN4cute5tupleIJiiiiEEENS1_10collective13CollectiveMmaINS1_35MainloopSm100TmaUmmaWarpSpecializedILi3ELi2ELi4ENS5_IJNS4_1CILi2EEENSA_ILi1EEESC_EEEEENS5_IJNSA_ILi64EEENSA_ILi128EEENSA_ILi32EEEEEENS_10bfloat16_tENS5_IJlSC_lEEESJ_SK_NS4_8TiledMMAINS4_8MMA_AtomIJNS4_20SM100_MMA_F16BF16_SSISJ_SJ_fLi64ELi128ELNS4_4UMMA5MajorE0ELSP_0ELNSO_7ScaleInE0ELSQ_0EEEEEENS4_6LayoutINS5_IJSC_SC_SC_EEENS5_IJNSA_ILi0EEESV_SV_EEEEENS5_IJNS4_10UnderscoreESY_SY_EEEEENS4_13SM90_TMA_LOADENS4_14ComposedLayoutINS4_7SwizzleILi2ELi4ELi3EEENS4_18smem_ptr_flag_bitsILi16EEENST_INS5_IJNSA_ILi8EEESH_EEENS5_IJSH_SC_EEEEEEEvNS4_8identityENS4_23SM90_TMA_LOAD_MULTICASTES1B_vS1C_EENS_8epilogue10collective18CollectiveEpilogueINS1F_23Sm100TmaWarpSpecializedILi4ELi2ELi16ELb1ELb0EEEJSI_NS5_IJNST_ISF_SC_EENST_ISH_SC_EEEEESJ_SK_SJ_SK_NS1F_6fusion15FusionCallbacksIS1J_NS1N_17LinearCombinationISJ_fSJ_fLNS_15FloatRoundStyleE2EEESI_S1M_JEEENS4_5SM1004TMEM4LOAD26SM100_TMEM_LOAD_16dp256b4xES11_S1B_NS4_17SM75_U32x4_LDSM_NENS4_14SM90_TMA_STOREES1B_NS4_17SM90_U32x4_STSM_NENS4_39AutoVectorizingCopyWithAssumedAlignmentILi128EEEEEEvvEEEEvNT_6ParamsE:
        .type           _ZN7cutlass13device_kernelINS_4gemm6kernel13GemmUniversalIN4cute5tupleIJiiiiEEENS1_10collective13CollectiveMmaINS1_35MainloopSm100TmaUmmaWarpSpecializedILi3ELi2ELi4ENS5_IJNS4_1CILi2EEENSA_ILi1EEESC_EEEEENS5_IJNSA_ILi64EEENSA_ILi128EEENSA_ILi32EEEEEENS_10bfloat16_tENS5_IJlSC_lEEESJ_SK_NS4_8TiledMMAINS4_8MMA_AtomIJNS4_20SM100_MMA_F16BF16_SSISJ_SJ_fLi64ELi128ELNS4_4UMMA5MajorE0ELSP_0ELNSO_7ScaleInE0ELSQ_0EEEEEENS4_6LayoutINS5_IJSC_SC_SC_EEENS5_IJNSA_ILi0EEESV_SV_EEEEENS5_IJNS4_10UnderscoreESY_SY_EEEEENS4_13SM90_TMA_LOADENS4_14ComposedLayoutINS4_7SwizzleILi2ELi4ELi3EEENS4_18smem_ptr_flag_bitsILi16EEENST_INS5_IJNSA_ILi8EEESH_EEENS5_IJSH_SC_EEEEEEEvNS4_8identityENS4_23SM90_TMA_LOAD_MULTICASTES1B_vS1C_EENS_8epilogue10collective18CollectiveEpilogueINS1F_23Sm100TmaWarpSpecializedILi4ELi2ELi16ELb1ELb0EEEJSI_NS5_IJNST_ISF_SC_EENST_ISH_SC_EEEEESJ_SK_SJ_SK_NS1F_6fusion15FusionCallbacksIS1J_NS1N_17LinearCombinationISJ_fSJ_fLNS_15FloatRoundStyleE2EEESI_S1M_JEEENS4_5SM1004TMEM4LOAD26SM100_TMEM_LOAD_16dp256b4xES11_S1B_NS4_17SM75_U32x4_LDSM_NENS4_14SM90_TMA_STOREES1B_NS4_17SM90_U32x4_STSM_NENS4_39AutoVectorizingCopyWithAssumedAlignmentILi128EEEEEEvvEEEEvNT_6ParamsE,@function
        .size           _ZN7cutlass13device_kernelINS_4gemm6kernel13GemmUniversalIN4cute5tupleIJiiiiEEENS1_10collective13CollectiveMmaINS1_35MainloopSm100TmaUmmaWarpSpecializedILi3ELi2ELi4ENS5_IJNS4_1CILi2EEENSA_ILi1EEESC_EEEEENS5_IJNSA_ILi64EEENSA_ILi128EEENSA_ILi32EEEEEENS_10bfloat16_tENS5_IJlSC_lEEESJ_SK_NS4_8TiledMMAINS4_8MMA_AtomIJNS4_20SM100_MMA_F16BF16_SSISJ_SJ_fLi64ELi128ELNS4_4UMMA5MajorE0ELSP_0ELNSO_7ScaleInE0ELSQ_0EEEEEENS4_6LayoutINS5_IJSC_SC_SC_EEENS5_IJNSA_ILi0EEESV_SV_EEEEENS5_IJNS4_10UnderscoreESY_SY_EEEEENS4_13SM90_TMA_LOADENS4_14ComposedLayoutINS4_7SwizzleILi2ELi4ELi3EEENS4_18smem_ptr_flag_bitsILi16EEENST_INS5_IJNSA_ILi8EEESH_EEENS5_IJSH_SC_EEEEEEEvNS4_8identityENS4_23SM90_TMA_LOAD_MULTICASTES1B_vS1C_EENS_8epilogue10collective18CollectiveEpilogueINS1F_23Sm100TmaWarpSpecializedILi4ELi2ELi16ELb1ELb0EEEJSI_NS5_IJNST_ISF_SC_EENST_ISH_SC_EEEEESJ_SK_SJ_SK_NS1F_6fusion15FusionCallbacksIS1J_NS1N_17LinearCombinationISJ_fSJ_fLNS_15FloatRoundStyleE2EEESI_S1M_JEEENS4_5SM1004TMEM4LOAD26SM100_TMEM_LOAD_16dp256b4xES11_S1B_NS4_17SM75_U32x4_LDSM_NENS4_14SM90_TMA_STOREES1B_NS4_17SM90_U32x4_STSM_NENS4_39AutoVectorizingCopyWithAssumedAlignmentILi128EEEEEEvvEEEEvNT_6ParamsE,(.L_x_180 - _ZN7cutlass13device_kernelINS_4gemm6kernel13GemmUniversalIN4cute5tupleIJiiiiEEENS1_10collective13CollectiveMmaINS1_35MainloopSm100TmaUmmaWarpSpecializedILi3ELi2ELi4ENS5_IJNS4_1CILi2EEENSA_ILi1EEESC_EEEEENS5_IJNSA_ILi64EEENSA_ILi128EEENSA_ILi32EEEEEENS_10bfloat16_tENS5_IJlSC_lEEESJ_SK_NS4_8TiledMMAINS4_8MMA_AtomIJNS4_20SM100_MMA_F16BF16_SSISJ_SJ_fLi64ELi128ELNS4_4UMMA5MajorE0ELSP_0ELNSO_7ScaleInE0ELSQ_0EEEEEENS4_6LayoutINS5_IJSC_SC_SC_EEENS5_IJNSA_ILi0EEESV_SV_EEEEENS5_IJNS4_10UnderscoreESY_SY_EEEEENS4_13SM90_TMA_LOADENS4_14ComposedLayoutINS4_7SwizzleILi2ELi4ELi3EEENS4_18smem_ptr_flag_bitsILi16EEENST_INS5_IJNSA_ILi8EEESH_EEENS5_IJSH_SC_EEEEEEEvNS4_8identityENS4_23SM90_TMA_LOAD_MULTICASTES1B_vS1C_EENS_8epilogue10collective18CollectiveEpilogueINS1F_23Sm100TmaWarpSpecializedILi4ELi2ELi16ELb1ELb0EEEJSI_NS5_IJNST_ISF_SC_EENST_ISH_SC_EEEEESJ_SK_SJ_SK_NS1F_6fusion15FusionCallbacksIS1J_NS1N_17LinearCombinationISJ_fSJ_fLNS_15FloatRoundStyleE2EEESI_S1M_JEEENS4_5SM1004TMEM4LOAD26SM100_TMEM_LOAD_16dp256b4xES11_S1B_NS4_17SM75_U32x4_LDSM_NENS4_14SM90_TMA_STOREES1B_NS4_17SM90_U32x4_STSM_NENS4_39AutoVectorizingCopyWithAssumedAlignmentILi128EEEEEEvvEEEEvNT_6ParamsE)
        .other          _ZN7cutlass13device_kernelINS_4gemm6kernel13GemmUniversalIN4cute5tupleIJiiiiEEENS1_10collective13CollectiveMmaINS1_35MainloopSm100TmaUmmaWarpSpecializedILi3ELi2ELi4ENS5_IJNS4_1CILi2EEENSA_ILi1EEESC_EEEEENS5_IJNSA_ILi64EEENSA_ILi128EEENSA_ILi32EEEEEENS_10bfloat16_tENS5_IJlSC_lEEESJ_SK_NS4_8TiledMMAINS4_8MMA_AtomIJNS4_20SM100_MMA_F16BF16_SSISJ_SJ_fLi64ELi128ELNS4_4UMMA5MajorE0ELSP_0ELNSO_7ScaleInE0ELSQ_0EEEEEENS4_6LayoutINS5_IJSC_SC_SC_EEENS5_IJNSA_ILi0EEESV_SV_EEEEENS5_IJNS4_10UnderscoreESY_SY_EEEEENS4_13SM90_TMA_LOADENS4_14ComposedLayoutINS4_7SwizzleILi2ELi4ELi3EEENS4_18smem_ptr_flag_bitsILi16EEENST_INS5_IJNSA_ILi8EEESH_EEENS5_IJSH_SC_EEEEEEEvNS4_8identityENS4_23SM90_TMA_LOAD_MULTICASTES1B_vS1C_EENS_8epilogue10collective18CollectiveEpilogueINS1F_23Sm100TmaWarpSpecializedILi4ELi2ELi16ELb1ELb0EEEJSI_NS5_IJNST_ISF_SC_EENST_ISH_SC_EEEEESJ_SK_SJ_SK_NS1F_6fusion15FusionCallbacksIS1J_NS1N_17LinearCombinationISJ_fSJ_fLNS_15FloatRoundStyleE2EEESI_S1M_JEEENS4_5SM1004TMEM4LOAD26SM100_TMEM_LOAD_16dp256b4xES11_S1B_NS4_17SM75_U32x4_LDSM_NENS4_14SM90_TMA_STOREES1B_NS4_17SM90_U32x4_STSM_NENS4_39AutoVectorizingCopyWithAssumedAlignmentILi128EEEEEEvvEEEEvNT_6ParamsE,@"STO_CUDA_ENTRY STV_DEFAULT"
_ZN7cutlass13device_kernelINS_4gemm6kernel13GemmUniversalIN4cute5tupleIJiiiiEEENS1_10collective13CollectiveMmaINS1_35MainloopSm100TmaUmmaWarpSpecializedILi3ELi2ELi4ENS5_IJNS4_1CILi2EEENSA_ILi1EEESC_EEEEENS5_IJNSA_ILi64EEENSA_ILi128EEENSA_ILi32EEEEEENS_10bfloat16_tENS5_IJlSC_lEEESJ_SK_NS4_8TiledMMAINS4_8MMA_AtomIJNS4_20SM100_MMA_F16BF16_SSISJ_SJ_fLi64ELi128ELNS4_4UMMA5MajorE0ELSP_0ELNSO_7ScaleInE0ELSQ_0EEEEEENS4_6LayoutINS5_IJSC_SC_SC_EEENS5_IJNSA_ILi0EEESV_SV_EEEEENS5_IJNS4_10UnderscoreESY_SY_EEEEENS4_13SM90_TMA_LOADENS4_14ComposedLayoutINS4_7SwizzleILi2ELi4ELi3EEENS4_18smem_ptr_flag_bitsILi16EEENST_INS5_IJNSA_ILi8EEESH_EEENS5_IJSH_SC_EEEEEEEvNS4_8identityENS4_23SM90_TMA_LOAD_MULTICASTES1B_vS1C_EENS_8epilogue10collective18CollectiveEpilogueINS1F_23Sm100TmaWarpSpecializedILi4ELi2ELi16ELb1ELb0EEEJSI_NS5_IJNST_ISF_SC_EENST_ISH_SC_EEEEESJ_SK_SJ_SK_NS1F_6fusion15FusionCallbacksIS1J_NS1N_17LinearCombinationISJ_fSJ_fLNS_15FloatRoundStyleE2EEESI_S1M_JEEENS4_5SM1004TMEM4LOAD26SM100_TMEM_LOAD_16dp256b4xES11_S1B_NS4_17SM75_U32x4_LDSM_NENS4_14SM90_TMA_STOREES1B_NS4_17SM90_U32x4_STSM_NENS4_39AutoVectorizingCopyWithAssumedAlignmentILi128EEEEEEvvEEEEvNT_6ParamsE:
[----:B------:R-:W1:Y:S01]  /*0000*/  LDC R1, c[0x0][0x37c] ;  /* 0x0000df00ff017b82 */ /* 0x000e620000000800 */
[----:B------:R-:W2:Y:S01]  /*0010*/  S2R R57, SR_TID.X ;  /* 0x0000000000397919 */ /* 0x000ea20000002100 */
[----:B------:R-:W3:Y:S01]  /*0020*/  LDCU.64 UR8, c[0x0][0x890] ;  /* 0x00011200ff0877ac */ /* 0x000ee20008000a00 */
[----:B------:R-:W-:Y:S02]  /*0030*/  PRMT R45, RZ, 0x7610, R45 ;  /* 0x00007610ff2d7816 */ /* 0x000fe4000000002d */
[----:B------:R-:W-:Y:S01]  /*0040*/  ELECT P3, URZ, PT ;  /* 0x0000000000ff782f */ /* 0x000fe20003860000 */
[----:B---3--:R-:W-:-:S04]  /*0050*/  UISETP.NE.U32.AND UP0, UPT, UR8, URZ, UPT ;  /* 0x000000ff0800728c */ /* 0x008fc8000bf05070 */
[----:B------:R-:W-:Y:S01]  /*0060*/  UISETP.NE.AND.EX UP0, UPT, UR9, URZ, UPT, UP0 ;  /* 0x000000ff0900728c */ /* 0x000fe2000bf05300 */
[----:B--2---:R-:W-:-:S05]  /*0070*/  SHF.R.U32.HI R46, RZ, 0x5, R57 ;  /* 0x00000005ff2e7819 */ /* 0x004fca0000011639 */
[----:B------:R-:W2:Y:S02]  /*0080*/  SHFL.IDX PT, R0, R46, RZ, 0x1f ;  /* 0x00001fff2e007589 */ /* 0x000ea400000e0000 */
[----:B--2---:R-:W-:Y:S01]  /*0090*/  R2UR UR18, R0 ;  /* 0x00000000001272ca */ /* 0x004fe200000e0000 */
[----:B-1----:R-:W-:-:S14]  /*00a0*/  BRA.U UP0, `(.L_x_0) ;  /* 0x0000000100307547 */ /* 0x002fdc000b800000 */
[----:B------:R-:W1:Y:S02]  /*00b0*/  LDCU.64 UR4, c[0x0][0x888] ;  /* 0x00011100ff0477ac */ /* 0x000e640008000a00 */
[----:B-1----:R-:W-:-:S04]  /*00c0*/  UISETP.NE.U32.AND UP0, UPT, UR4, URZ, UPT ;  /* 0x000000ff0400728c */ /* 0x002fc8000bf05070 */
[----:B------:R-:W-:-:S09]  /*00d0*/  UISETP.NE.AND.EX UP0, UPT, UR5, URZ, UPT, UP0 ;  /* 0x000000ff0500728c */ /* 0x000fd2000bf05300 */
[----:B------:R-:W-:Y:S05]  /*00e0*/  BRA.U !UP0, `(.L_x_1) ;  /* 0x0000000108147547 */ /* 0x000fea000b800000 */
[----:B------:R-:W1:Y:S01]  /*00f0*/  LDC.64 R2, c[0x0][0x888] ;  /* 0x00022200ff027b82 */ /* 0x000e620000000a00 */
[----:B------:R-:W1:Y:S02]  /*0100*/  LDCU.64 UR4, c[0x0][0x358] ;  /* 0x00006b00ff0477ac */ /* 0x000e640008000a00 */
[----:B-1----:R1:W5:Y:S01]  /*0110*/  LDG.E R27, desc[UR4][R2.64] ;  /* 0x00000004021b7981 */ /* 0x002362000c1e1900 */
[----:B------:R-:W-:Y:S01]  /*0120*/  HFMA2 R45, -RZ, RZ, 0, 5.9604644775390625e-08 ;  /* 0x00000001ff2d7431 */ /* 0x000fe200000001ff */
[----:B------:R-:W-:Y:S05]  /*0130*/  BRA `(.L_x_0) ;  /* 0x00000000000c7947 */ /* 0x000fea0003800000 */
.L_x_1:
[----:B------:R-:W1:Y:S01]  /*0140*/  LDCU UR4, c[0x0][0x880] ;  /* 0x00011000ff0477ac */ /* 0x000e620008000800 */
[----:B------:R-:W-:Y:S01]  /*0150*/  HFMA2 R45, -RZ, RZ, 0, 5.9604644775390625e-08 ;  /* 0x00000001ff2d7431 */ /* 0x000fe200000001ff */
[----:B-1----:R-:W-:-:S07]  /*0160*/  MOV R27, UR4 ;  /* 0x00000004001b7c02 */ /* 0x002fce0008000f00 */
.L_x_0:
[----:B------:R-:W2:Y:S02]  /*0170*/  LDCU.64 UR4, c[0x0][0x8b0] ;  /* 0x00011600ff0477ac */ /* 0x000ea40008000a00 */
[----:B--2---:R-:W-:-:S04]  /*0180*/  UISETP.NE.U32.AND UP0, UPT, UR4, URZ, UPT ;  /* 0x000000ff0400728c */ /* 0x004fc8000bf05070 */
[----:B------:R-:W-:-:S09]  /*0190*/  UISETP.NE.AND.EX UP0, UPT, UR5, URZ, UPT, UP0 ;  /* 0x000000ff0500728c */ /* 0x000fd2000bf05300 */
[----:B------:R-:W-:Y:S05]  /*01a0*/  BRA.U UP0, `(.L_x_2) ;  /* 0x0000000100287547 */ /* 0x000fea000b800000 */
[----:B------:R-:W2:Y:S02]  /*01b0*/  LDCU.64 UR4, c[0x0][0x8a8] ;  /* 0x00011500ff0477ac */ /* 0x000ea40008000a00 */
[----:B--2---:R-:W-:-:S04]  /*01c0*/  UISETP.NE.U32.AND UP0, UPT, UR4, URZ, UPT ;  /* 0x000000ff0400728c */ /* 0x004fc8000bf05070 */
[----:B------:R-:W-:-:S09]  /*01d0*/  UISETP.NE.AND.EX UP0, UPT, UR5, URZ, UPT, UP0 ;  /* 0x000000ff0500728c */ /* 0x000fd2000bf05300 */
[----:B------:R-:W-:Y:S05]  /*01e0*/  BRA.U !UP0, `(.L_x_3) ;  /* 0x0000000108107547 */ /* 0x000fea000b800000 */
[----:B------:R-:W2:Y:S01]  /*01f0*/  LDC.64 R24, c[0x0][0x8a8] ;  /* 0x00022a00ff187b82 */ /* 0x000ea20000000a00 */
[----:B------:R-:W2:Y:S02]  /*0200*/  LDCU.64 UR4, c[0x0][0x358] ;  /* 0x00006b00ff0477ac */ /* 0x000ea40008000a00 */
[----:B--2---:R2:W5:Y:S01]  /*0210*/  LDG.E R24, desc[UR4][R24.64] ;  /* 0x0000000418187981 */ /* 0x004562000c1e1900 */
[----:B------:R-:W-:Y:S05]  /*0220*/  BRA `(.L_x_2) ;  /* 0x0000000000087947 */ /* 0x000fea0003800000 */
.L_x_3:
[----:B------:R-:W2:Y:S02]  /*0230*/  LDCU UR4, c[0x0][0x8a0] ;  /* 0x00011400ff0477ac */ /* 0x000ea40008000800 */
[----:B--2---:R-:W-:Y:S02]  /*0240*/  MOV R24, UR4 ;  /* 0x0000000400187c02 */ /* 0x004fe40008000f00 */
.L_x_2:
[----:B------:R-:W-:Y:S01]  /*0250*/  IMAD.U32 R0, RZ, RZ, UR18 ;  /* 0x00000012ff007e24 */ /* 0x000fe2000f8e00ff */
[----:B------:R-:W-:Y:S04]  /*0260*/  BSSY.RECONVERGENT B0, `(.L_x_4) ;  /* 0x000000c000007945 */ /* 0x000fe80003800200 */
[C---:B------:R-:W-:Y:S02]  /*0270*/  ISETP.NE.OR P1, PT, R0.reuse, 0x1, !P3 ;  /* 0x000000010000780c */ /* 0x040fe40005f25670 */
[----:B------:R-:W-:-:S11]  /*0280*/  ISETP.NE.OR P0, PT, R0, 0x3, !P3 ;  /* 0x000000030000780c */ /* 0x000fd60005f05670 */
[----:B------:R-:W-:Y:S05]  /*0290*/  @P1 BRA `(.L_x_5) ;  /* 0x0000000000201947 */ /* 0x000fea0003800000 */
[----:B------:R-:W3:Y:S02]  /*02a0*/  LDCU.64 UR4, c[0x0][0x348] ;  /* 0x00006900ff0477ac */ /* 0x000ee40008000a00 */
[----:B---3--:R-:W-:Y:S02]  /*02b0*/  UIADD3 UR6, UP1, UPT, UR4, 0x80, URZ ;  /* 0x0000008004067890 */ /* 0x008fe4000ff3e0ff */
[----:B------:R-:W-:Y:S02]  /*02c0*/  UIADD3 UR4, UP0, UPT, UR4, 0x180, URZ ;  /* 0x0000018004047890 */ /* 0x000fe4000ff1e0ff */
[----:B------:R-:W-:Y:S02]  /*02d0*/  UIADD3.X UR7, UPT, UPT, URZ, UR5, URZ, UP1, !UPT ;  /* 0x00000005ff077290 */ /* 0x000fe40008ffe4ff */
[----:B------:R-:W-:-:S07]  /*02e0*/  UIADD3.X UR5, UPT, UPT, URZ, UR5, URZ, UP0, !UPT ;  /* 0x00000005ff057290 */ /* 0x000fce00087fe4ff */
[----:B------:R3:W-:Y:S02]  /*02f0*/  UTMACCTL.PF [UR6] ;  /* 0x00000000060079b9 */ /* 0x0007e40008040000 */
[----:B------:R3:W-:Y:S02]  /*0300*/  UTMACCTL.PF [UR4] ;  /* 0x00000000040079b9 */ /* 0x0007e40008040000 */
[----:B---3--:R-:W-:Y:S01]  /*0310*/  NOP ;  /* 0x0000000000007918 */ /* 0x008fe20000000000 */
.L_x_5:
[----:B------:R-:W-:Y:S05]  /*0320*/  BSYNC.RECONVERGENT B0 ;  /* 0x0000000000007941 */ /* 0x000fea0003800200 */
.L_x_4:
[----:B------:R-:W-:Y:S04]  /*0330*/  BSSY.RECONVERGENT B0, `(.L_x_6) ;  /* 0x000000a000007945 */ /* 0x000fe80003800200 */
        /* <DEDUP_REMOVED lines=9> */
.L_x_7:
[----:B------:R-:W-:Y:S05]  /*03d0*/  BSYNC.RECONVERGENT B0 ;  /* 0x0000000000007941 */ /* 0x000fea0003800200 */
.L_x_6:
[----:B------:R-:W3:Y:S01]  /*03e0*/  LDCU.64 UR4, c[0x0][0x888] ;  /* 0x00011100ff0477ac */ /* 0x000ee20008000a00 */
[----:B------:R-:W-:Y:S02]  /*03f0*/  UISETP.EQ.U32.AND UP2, UPT, UR8, URZ, UPT ;  /* 0x000000ff0800728c */ /* 0x000fe4000bf42070 */
[----:B------:R-:W-:Y:S02]  /*0400*/  UPLOP3.LUT UP3, UPT, UPT, UPT, UPT, 0x80, 0x8 ;  /* 0x000000000008789c */ /* 0x000fe40003f6f070 */
[----:B---3--:R-:W-:-:S04]  /*0410*/  UISETP.NE.U32.AND UP0, UPT, UR4, URZ, UPT ;  /* 0x000000ff0400728c */ /* 0x008fc8000bf05070 */
[----:B------:R-:W-:-:S04]  /*0420*/  UISETP.NE.AND.EX UP1, UPT, UR5, URZ, UPT, UP0 ;  /* 0x000000ff0500728c */ /* 0x000fc8000bf25300 */
[----:B------:R-:W-:-:S04]  /*0430*/  UISETP.EQ.OR.EX UP4, UPT, UR9, URZ, !UP1, UP2 ;  /* 0x000000ff0900728c */ /* 0x000fc8000cf82720 */
[----:B------:R-:W-:-:S06]  /*0440*/  UP2UR UR4, UPR, URZ, 0x10 ;  /* 0x00000010ff047883 */ /* 0x000fcc0008000000 */
[----:B------:R-:W-:Y:S01]  /*0450*/  MOV R49, UR4 ;  /* 0x0000000400317c02 */ /* 0x000fe20008000f00 */
[----:B------:R-:W-:Y:S06]  /*0460*/  BRA.U !UP4, `(.L_x_8) ;  /* 0x000000010c207547 */ /* 0x000fec000b800000 */
[----:B------:R-:W-:Y:S01]  /*0470*/  UISETP.NE.U32.AND UP2, UPT, UR8, URZ, UPT ;  /* 0x000000ff0800728c */ /* 0x000fe2000bf45070 */
[----:B-----5:R-:W-:Y:S01]  /*0480*/  FSETP.NEU.AND P0, PT, R27, RZ, PT ;  /* 0x000000ff1b00720b */ /* 0x020fe20003f0d000 */
[----:B------:R-:W-:Y:S02]  /*0490*/  USEL UR4, URZ, 0xffffffff, UP1 ;  /* 0xffffffffff047887 */ /* 0x000fe40008800000 */
[----:B------:R-:W-:-:S10]  /*04a0*/  UISETP.NE.AND.EX UP2, UPT, UR9, URZ, UPT, UP2 ;  /* 0x000000ff0900728c */ /* 0x000fd4000bf45320 */
[----:B------:R-:W-:Y:S01]  /*04b0*/  VOTEU.ANY UP0, P0 ;  /* 0x0000000000ff7886 */ /* 0x000fe20000000100 */
[----:B------:R-:W-:-:S04]  /*04c0*/  @!UP2 USEL UR4, URZ, 0xffffffff, UP0 ;  /* 0xffffffffff04a887 */ /* 0x000fc80008000000 */
[----:B------:R-:W-:-:S04]  /*04d0*/  ULOP3.LUT UR4, UR4, 0x1, URZ, 0xc0, !UPT ;  /* 0x0000000104047892 */ /* 0x000fc8000f8ec0ff */
[----:B------:R-:W-:-:S11]  /*04e0*/  UISETP.NE.U32.AND UP3, UPT, UR4, 0x1, UPT ;  /* 0x000000010400788c */ /* 0x000fd6000bf65070 */
.L_x_8:
[----:B-1----:R-:W1:Y:S01]  /*04f0*/  SHFL.IDX PT, R2, R46, RZ, 0x1f ;  /* 0x00001fff2e027589 */ /* 0x002e6200000e0000 */
[----:B------:R-:W-:Y:S01]  /*0500*/  UISETP.NE.AND UP6, UPT, UR18, 0x2, UPT ;  /* 0x000000021200788c */ /* 0x000fe2000bfc5270 */
[----:B-1----:R-:W-:-:S13]  /*0510*/  ISETP.NE.AND P0, PT, R2, RZ, PT ;  /* 0x000000ff0200720c */ /* 0x002fda0003f05270 */
[----:B------:R-:W-:Y:S05]  /*0520*/  @P0 BRA `(.L_x_9) ;  /* 0x0000000000500947 */ /* 0x000fea0003800000 */
[----:B------:R-:W1:Y:S01]  /*0530*/  S2UR UR4, SR_CgaCtaId ;  /* 0x00000000000479c3 */ /* 0x000e620000008800 */
[----:B------:R-:W-:Y:S01]  /*0540*/  UMOV UR5, 0x400 ;  /* 0x0000040000057882 */ /* 0x000fe20000000000 */
[----:B------:R-:W-:Y:S01]  /*0550*/  UMOV UR8, 0x1 ;  /* 0x0000000100087882 */ /* 0x000fe20000000000 */
[----:B------:R-:W-:Y:S01]  /*0560*/  UMOV UR6, 0x2 ;  /* 0x0000000200067882 */ /* 0x000fe20000000000 */
[----:B------:R-:W-:-:S04]  /*0570*/  UIADD3 UR8, UPT, UPT, -UR8, 0x100000, URZ ;  /* 0x0010000008087890 */ /* 0x000fc8000fffe1ff */
[----:B------:R-:W-:Y:S02]  /*0580*/  USHF.L.U32 UR9, UR8, 0xb, URZ ;  /* 0x0000000b08097899 */ /* 0x000fe400080006ff */
[----:B------:R-:W-:Y:S02]  /*0590*/  USHF.L.U32 UR8, UR8, 0x1, URZ ;  /* 0x0000000108087899 */ /* 0x000fe400080006ff */
[----:B------:R-:W-:-:S04]  /*05a0*/  UIADD3 UR6, UPT, UPT, -UR6, 0x100000, URZ ;  /* 0x0010000006067890 */ /* 0x000fc8000fffe1ff */
[----:B------:R-:W-:Y:S02]  /*05b0*/  USHF.L.U32 UR7, UR6, 0xb, URZ ;  /* 0x0000000b06077899 */ /* 0x000fe400080006ff */
[----:B------:R-:W-:Y:S01]  /*05c0*/  USHF.L.U32 UR6, UR6, 0x1, URZ ;  /* 0x0000000106067899 */ /* 0x000fe200080006ff */
[----:B------:R-:W-:Y:S01]  /*05d0*/  ELECT P0, URZ, PT ;  /* 0x0000000000ff782f */ /* 0x000fe20003800000 */
[----:B-1----:R-:W-:Y:S01]  /*05e0*/  ULEA UR4, UR4, UR5, 0x18 ;  /* 0x0000000504047291 */ /* 0x002fe2000f8ec0ff */
[----:B------:R-:W1:Y:S11]  /*05f0*/  FENCE.VIEW.ASYNC.S ;  /* 0x00000000000073c6 */ /* 0x000e760000000000 */
[----:B-1----:R1:W3:Y:S01]  /*0600*/  SYNCS.EXCH.64 URZ, [UR4], UR8 ;  /* 0x0000000804ff75b2 */ /* 0x0022e20008000100 */
[----:B------:R1:W4:Y:S01]  /*0610*/  SYNCS.EXCH.64 URZ, [UR4+0x18], UR6 ;  /* 0x0000180604ff75b2 */ /* 0x0003220008000100 */
[----:B------:R1:W1:Y:S01]  /*0620*/  SYNCS.EXCH.64 URZ, [UR4+0x8], UR8 ;  /* 0x0000080804ff75b2 */ /* 0x0002620008000100 */
[----:B------:R1:W1:Y:S01]  /*0630*/  SYNCS.EXCH.64 URZ, [UR4+0x20], UR6 ;  /* 0x0000200604ff75b2 */ /* 0x0002620008000100 */
[----:B------:R1:W1:Y:S01]  /*0640*/  SYNCS.EXCH.64 URZ, [UR4+0x10], UR8 ;  /* 0x0000100804ff75b2 */ /* 0x0002620008000100 */
[----:B------:R1:W1:Y:S01]  /*0650*/  SYNCS.EXCH.64 URZ, [UR4+0x28], UR6 ;  /* 0x0000280604ff75b2 */ /* 0x0002620008000100 */
[----:B------:R-:W-:Y:S01]  /*0660*/  NOP ;  /* 0x0000000000007918 */ /* 0x000fe20000000000 */
.L_x_9:
[----:B------:R-:W2:Y:S01]  /*0670*/  SHFL.IDX PT, R2, R46, RZ, 0x1f ;  /* 0x00001fff2e027589 */ /* 0x000ea200000e0000 */
[----:B------:R-:W-:Y:S01]  /*0680*/  NOP ;  /* 0x0000000000007918 */ /* 0x000fe20000000000 */
[----:B--2---:R-:W-:-:S13]  /*0690*/  ISETP.NE.AND P0, PT, R2, 0x1, PT ;  /* 0x000000010200780c */ /* 0x004fda0003f05270 */
[----:B------:R-:W-:Y:S05]  /*06a0*/  @P0 BRA `(.L_x_10) ;  /* 0x0000000000580947 */ /* 0x000fea0003800000 */
[----:B-1----:R-:W1:Y:S01]  /*06b0*/  S2UR UR4, SR_CgaCtaId ;  /* 0x00000000000479c3 */ /* 0x002e620000008800 */
        /* <DEDUP_REMOVED lines=12> */
[----:B-1----:R2:W1:Y:S01]  /*0780*/  SYNCS.EXCH.64 URZ, [UR4+0x30], UR8 ;  /* 0x0000300804ff75b2 */ /* 0x0024620008000100 */
[----:B------:R2:W1:Y:S01]  /*0790*/  SYNCS.EXCH.64 URZ, [UR4+0x50], UR6 ;  /* 0x0000500604ff75b2 */ /* 0x0004620008000100 */
[----:B------:R2:W1:Y:S01]  /*07a0*/  SYNCS.EXCH.64 URZ, [UR4+0x38], UR8 ;  /* 0x0000380804ff75b2 */ /* 0x0004620008000100 */
[----:B------:R2:W1:Y:S01]  /*07b0*/  SYNCS.EXCH.64 URZ, [UR4+0x58], UR6 ;  /* 0x0000580604ff75b2 */ /* 0x0004620008000100 */
[----:B------:R2:W1:Y:S01]  /*07c0*/  SYNCS.EXCH.64 URZ, [UR4+0x40], UR8 ;  /* 0x0000400804ff75b2 */ /* 0x0004620008000100 */
[----:B------:R2:W1:Y:S01]  /*07d0*/  SYNCS.EXCH.64 URZ, [UR4+0x60], UR6 ;  /* 0x0000600604ff75b2 */ /* 0x0004620008000100 */
[----:B------:R2:W1:Y:S01]  /*07e0*/  SYNCS.EXCH.64 URZ, [UR4+0x48], UR8 ;  /* 0x0000480804ff75b2 */ /* 0x0004620008000100 */
[----:B------:R2:W1:Y:S02]  /*07f0*/  SYNCS.EXCH.64 URZ, [UR4+0x68], UR6 ;  /* 0x0000680604ff75b2 */ /* 0x0004640008000100 */
[----:B--2---:R-:W-:Y:S01]  /*0800*/  NOP ;  /* 0x0000000000007918 */ /* 0x004fe20000000000 */
.L_x_10:
[----:B------:R-:W2:Y:S01]  /*0810*/  SHFL.IDX PT, R2, R46, RZ, 0x1f ;  /* 0x00001fff2e027589 */ /* 0x000ea200000e0000 */
[----:B------:R-:W-:Y:S01]  /*0820*/  NOP ;  /* 0x0000000000007918 */ /* 0x000fe20000000000 */
[----:B--2---:R-:W-:-:S13]  /*0830*/  ISETP.NE.AND P0, PT, R2, 0x3, PT ;  /* 0x000000030200780c */ /* 0x004fda0003f05270 */
[----:B------:R-:W-:Y:S05]  /*0840*/  @P0 BRA `(.L_x_11) ;  /* 0x0000000000300947 */ /* 0x000fea0003800000 */
[----:B-1----:R-:W1:Y:S01]  /*0850*/  S2UR UR4, SR_CgaCtaId ;  /* 0x00000000000479c3 */ /* 0x002e620000008800 */
[----:B------:R-:W-:Y:S01]  /*0860*/  UMOV UR6, 0x400 ;  /* 0x0000040000067882 */ /* 0x000fe20000000000 */
[----:B------:R-:W-:Y:S01]  /*0870*/  UMOV UR5, 0x20 ;  /* 0x0000002000057882 */ /* 0x000fe20000000000 */
[----:B------:R-:W-:Y:S01]  /*0880*/  ELECT P0, URZ, PT ;  /* 0x0000000000ff782f */ /* 0x000fe20003800000 */
[----:B-1----:R-:W-:Y:S02]  /*0890*/  ULEA UR6, UR4, UR6, 0x18 ;  /* 0x0000000604067291 */ /* 0x002fe4000f8ec0ff */
[----:B------:R-:W-:-:S04]  /*08a0*/  UIADD3 UR4, UPT, UPT, -UR5, 0x100000, URZ ;  /* 0x0010000005047890 */ /* 0x000fc8000fffe1ff */
[----:B------:R-:W-:Y:S02]  /*08b0*/  USHF.L.U32 UR5, UR4, 0xb, URZ ;  /* 0x0000000b04057899 */ /* 0x000fe400080006ff */
[----:B------:R-:W-:Y:S01]  /*08c0*/  USHF.L.U32 UR4, UR4, 0x1, URZ ;  /* 0x0000000104047899 */ /* 0x000fe200080006ff */
[----:B------:R-:W1:Y:S11]  /*08d0*/  FENCE.VIEW.ASYNC.S ;  /* 0x00000000000073c6 */ /* 0x000e760000000000 */
[----:B-1----:R2:W1:Y:S01]  /*08e0*/  SYNCS.EXCH.64 URZ, [UR6+0x70], UR4 ;  /* 0x0000700406ff75b2 */ /* 0x0024620008000100 */
[----:B------:R2:W1:Y:S02]  /*08f0*/  SYNCS.EXCH.64 URZ, [UR6+0x78], UR4 ;  /* 0x0000780406ff75b2 */ /* 0x0004640008000100 */
[----:B--2---:R-:W-:Y:S01]  /*0900*/  NOP ;  /* 0x0000000000007918 */ /* 0x004fe20000000000 */
.L_x_11:
[----:B------:R-:W2:Y:S01]  /*0910*/  SHFL.IDX PT, R2, R46, RZ, 0x1f ;  /* 0x00001fff2e027589 */ /* 0x000ea200000e0000 */
[----:B------:R-:W-:Y:S01]  /*0920*/  NOP ;  /* 0x0000000000007918 */ /* 0x000fe20000000000 */
[----:B--2---:R-:W-:-:S13]  /*0930*/  ISETP.NE.AND P0, PT, R2, 0x4, PT ;  /* 0x000000040200780c */ /* 0x004fda0003f05270 */
[----:B------:R-:W-:Y:S05]  /*0940*/  @P0 BRA `(.L_x_12) ;  /* 0x00000000004c0947 */ /* 0x000fea0003800000 */
[----:B-1----:R-:W1:Y:S01]  /*0950*/  S2UR UR6, SR_CgaCtaId ;  /* 0x00000000000679c3 */ /* 0x002e620000008800 */
[----:B------:R-:W-:Y:S01]  /*0960*/  UMOV UR4, 0x1e0 ;  /* 0x000001e000047882 */ /* 0x000fe20000000000 */
[----:B------:R-:W-:Y:S01]  /*0970*/  UMOV UR5, 0x400 ;  /* 0x0000040000057882 */ /* 0x000fe20000000000 */
[----:B------:R-:W-:Y:S01]  /*0980*/  USEL UR4, UR4, 0x1a0, UP3 ;  /* 0x000001a004047887 */ /* 0x000fe20009800000 */
[----:B------:R-:W-:Y:S01]  /*0990*/  UMOV UR8, 0x1 ;  /* 0x0000000100087882 */ /* 0x000fe20000000000 */
[----:B------:R-:W-:Y:S01]  /*09a0*/  ELECT P0, URZ, PT ;  /* 0x0000000000ff782f */ /* 0x000fe20003800000 */
[----:B------:R-:W-:-:S04]  /*09b0*/  UIADD3 UR8, UPT, UPT, -UR8, 0x100000, URZ ;  /* 0x0010000008087890 */ /* 0x000fc8000fffe1ff */
[----:B------:R-:W-:Y:S02]  /*09c0*/  USHF.L.U32 UR9, UR8, 0xb, URZ ;  /* 0x0000000b08097899 */ /* 0x000fe400080006ff */
[----:B------:R-:W-:Y:S02]  /*09d0*/  USHF.L.U32 UR8, UR8, 0x1, URZ ;  /* 0x0000000108087899 */ /* 0x000fe400080006ff */
[----:B-1----:R-:W-:Y:S02]  /*09e0*/  ULEA UR6, UR6, UR5, 0x18 ;  /* 0x0000000506067291 */ /* 0x002fe4000f8ec0ff */
[----:B------:R-:W-:-:S04]  /*09f0*/  UIADD3 UR4, UPT, UPT, -UR4, 0x100000, URZ ;  /* 0x0010000004047890 */ /* 0x000fc8000fffe1ff */
[----:B------:R-:W-:Y:S02]  /*0a00*/  USHF.L.U32 UR5, UR4, 0xb, URZ ;  /* 0x0000000b04057899 */ /* 0x000fe400080006ff */
[----:B------:R-:W-:Y:S01]  /*0a10*/  USHF.L.U32 UR4, UR4, 0x1, URZ ;  /* 0x0000000104047899 */ /* 0x000fe200080006ff */
[----:B------:R-:W1:Y:S03]  /*0a20*/  FENCE.VIEW.ASYNC.S ;  /* 0x00000000000073c6 */ /* 0x000e660000000000 */
[----:B-1----:R2:W1:Y:S08]  /*0a30*/  SYNCS.EXCH.64 URZ, [UR6+0x80], UR8 ;  /* 0x0000800806ff75b2 */ /* 0x0024700008000100 */
[----:B------:R2:W1:Y:S01]  /*0a40*/  SYNCS.EXCH.64 URZ, [UR6+0x90], UR4 ;  /* 0x0000900406ff75b2 */ /* 0x0004620008000100 */
[----:B------:R2:W1:Y:S01]  /*0a50*/  SYNCS.EXCH.64 URZ, [UR6+0x88], UR8 ;  /* 0x0000880806ff75b2 */ /* 0x0004620008000100 */
[----:B------:R2:W1:Y:S02]  /*0a60*/  SYNCS.EXCH.64 URZ, [UR6+0x98], UR4 ;  /* 0x0000980406ff75b2 */ /* 0x0004640008000100 */
[----:B--2---:R-:W-:Y:S01]  /*0a70*/  NOP ;  /* 0x0000000000007918 */ /* 0x004fe20000000000 */
.L_x_12:
        /* <DEDUP_REMOVED lines=26> */
.L_x_13:
        /* <DEDUP_REMOVED lines=8> */
[----:B------:R-:W-:-:S04]  /*0ca0*/  UIADD3 UR6, UPT, UPT, -UR6, 0x100000, URZ ;  /* 0x0010000006067890 */ /* 0x000fc8000fffe1ff */
[----:B------:R-:W-:Y:S02]  /*0cb0*/  USHF.L.U32 UR7, UR6, 0xb, URZ ;  /* 0x0000000b06077899 */ /* 0x000fe400080006ff */
[----:B------:R-:W-:Y:S02]  /*0cc0*/  USHF.L.U32 UR6, UR6, 0x1, URZ ;  /* 0x0000000106067899 */ /* 0x000fe400080006ff */
[----:B-1----:R-:W-:Y:S01]  /*0cd0*/  ULEA UR4, UR4, UR5, 0x18 ;  /* 0x0000000504047291 */ /* 0x002fe2000f8ec0ff */
[----:B------:R-:W1:Y:S11]  /*0ce0*/  FENCE.VIEW.ASYNC.S ;  /* 0x00000000000073c6 */ /* 0x000e760000000000 */
[----:B-1----:R2:W1:Y:S01]  /*0cf0*/  SYNCS.EXCH.64 URZ, [UR4+0xe0], UR6 ;  /* 0x0000e00604ff75b2 */ /* 0x0024620008000100 */
[----:B------:R2:W1:Y:S01]  /*0d00*/  SYNCS.EXCH.64 URZ, [UR4+0xf0], UR6 ;  /* 0x0000f00604ff75b2 */ /* 0x0004620008000100 */
[----:B------:R2:W1:Y:S01]  /*0d10*/  SYNCS.EXCH.64 URZ, [UR4+0xe8], UR6 ;  /* 0x0000e80604ff75b2 */ /* 0x0004620008000100 */
[----:B------:R2:W1:Y:S02]  /*0d20*/  SYNCS.EXCH.64 URZ, [UR4+0xf8], UR6 ;  /* 0x0000f80604ff75b2 */ /* 0x0004640008000100 */
[----:B--2---:R-:W-:Y:S01]  /*0d30*/  NOP ;  /* 0x0000000000007918 */ /* 0x004fe20000000000 */
.L_x_14:
[----:B-1----:R-:W1:Y:S01]  /*0d40*/  LDCU UR4, c[0x0][0x36c] ;  /* 0x00006d80ff0477ac */ /* 0x002e620008000800 */
[----:B------:R-:W-:Y:S01]  /*0d50*/  ISETP.NE.OR P3, PT, R0, 0x2, !P3 ;  /* 0x000000020000780c */ /* 0x000fe20005f65670 */
[----:B------:R-:W-:Y:S01]  /*0d60*/  NOP ;  /* 0x0000000000007918 */ /* 0x000fe20000000000 */
[----:B------:R-:W-:Y:S01]  /*0d70*/  LOP3.LUT R0, R57, 0x1f, RZ, 0xc0, !PT ;  /* 0x0000001f39007812 */ /* 0x000fe200078ec0ff */
[----:B------:R-:W-:Y:S02]  /*0d80*/  UISETP.NE.AND UP4, UPT, UR18, URZ, UPT ;  /* 0x000000ff1200728c */ /* 0x000fe4000bf85270 */
[----:B-1----:R-:W-:-:S09]  /*0d90*/  UISETP.EQ.U32.AND UP5, UPT, UR4, 0x1, UPT ;  /* 0x000000010400788c */ /* 0x002fd2000bfa2070 */
[----:B------:R-:W-:Y:S05]  /*0da0*/  BRA.U !UP5, `(.L_x_15) ;  /* 0x000000010d087547 */ /* 0x000fea000b800000 */
[----:B---34-:R-:W-:Y:S01]  /*0db0*/  UCGABAR_ARV ;  /* 0x00000000000079c7 */ /* 0x018fe20008000000 */
[----:B------:R-:W-:Y:S05]  /*0dc0*/  BRA `(.L_x_16) ;  /* 0x0000000000047947 */ /* 0x000fea0003800000 */
.L_x_15:
[----:B---34-:R-:W-:Y:S01]  /*0dd0*/  NOP ;  /* 0x0000000000007918 */ /* 0x018fe20000000000 */
.L_x_16:
[----:B------:R-:W1:Y:S01]  /*0de0*/  S2UR UR30, SR_CTAID.X ;  /* 0x00000000001e79c3 */ /* 0x000e620000002500 */
[----:B------:R-:W-:-:S05]  /*0df0*/  CS2R.32 R48, SR_CgaSize ;  /* 0x0000000000307805 */ /* 0x000fca0000008a00 */
[----:B------:R-:W-:-:S05]  /*0e00*/  IMAD R48, R48, -0xa0, RZ ;  /* 0xffffff6030307824 */ /* 0x000fca00078e02ff */
[----:B------:R-:W-:-:S14]  /*0e10*/  R2UR UR5, R48 ;  /* 0x00000000300572ca */ /* 0x000fdc00000e0000 */
[----:B------:R-:W2:Y:S01]  /*0e20*/  LDCU UR5, c[0x0][UR5+0x2b0] ;  /* 0x00005600050577ac */ /* 0x000ea20008000800 */
[----:B------:R-:W-:-:S05]  /*0e30*/  CS2R.32 R48, SR_CgaSize ;  /* 0x0000000000307805 */ /* 0x000fca0000008a00 */
[----:B------:R-:W-:-:S05]  /*0e40*/  IMAD R48, R48, -0xa0, RZ ;  /* 0xffffff6030307824 */ /* 0x000fca00078e02ff */
[----:B------:R-:W-:-:S14]  /*0e50*/  R2UR UR4, R48 ;  /* 0x00000000300472ca */ /* 0x000fdc00000e0000 */
[----:B------:R-:W3:Y:S01]  /*0e60*/  LDCU UR4, c[0x0][UR4+0x2b4] ;  /* 0x00005680040477ac */ /* 0x000ee20008000800 */
[----:B------:R-:W4:Y:S01]  /*0e70*/  S2UR UR31, SR_CTAID.Y ;  /* 0x00000000001f79c3 */ /* 0x000f220000002600 */
[----:B------:R-:W-:-:S05]  /*0e80*/  CS2R.32 R48, SR_CgaSize ;  /* 0x0000000000307805 */ /* 0x000fca0000008a00 */
[----:B------:R-:W-:-:S05]  /*0e90*/  IMAD R48, R48, -0xa0, RZ ;  /* 0xffffff6030307824 */ /* 0x000fca00078e02ff */
[----:B------:R-:W-:-:S14]  /*0ea0*/  R2UR UR7, R48 ;  /* 0x00000000300772ca */ /* 0x000fdc00000e0000 */
[----:B------:R-:W3:Y:S01]  /*0eb0*/  LDCU UR7, c[0x0][UR7+0x2a0] ;  /* 0x00005400070777ac */ /* 0x000ee20008000800 */
[----:B------:R-:W-:-:S05]  /*0ec0*/  CS2R.32 R48, SR_CgaSize ;  /* 0x0000000000307805 */ /* 0x000fca0000008a00 */
[----:B------:R-:W-:-:S05]  /*0ed0*/  IMAD R48, R48, -0xa0, RZ ;  /* 0xffffff6030307824 */ /* 0x000fca00078e02ff */
[----:B------:R-:W-:-:S14]  /*0ee0*/  R2UR UR8, R48 ;  /* 0x00000000300872ca */ /* 0x000fdc00000e0000 */
[----:B------:R-:W3:Y:S01]  /*0ef0*/  LDCU UR8, c[0x0][UR8+0x2a4] ;  /* 0x00005480080877ac */ /* 0x000ee20008000800 */
[----:B------:R-:W3:Y:S01]  /*0f00*/  LDCU UR19, c[0x0][0xb24] ;  /* 0x00016480ff1377ac */ /* 0x000ee20008000800 */
[----:B------:R-:W3:Y:S01]  /*0f10*/  LDCU UR42, c[0x0][0xb24] ;  /* 0x00016480ff2a77ac */ /* 0x000ee20008000800 */
[----:B-1----:R-:W-:Y:S01]  /*0f20*/  I2FP.F32.U32 R3, UR30 ;  /* 0x0000001e00037c45 */ /* 0x002fe20008201000 */
[----:B------:R-:W1:Y:S04]  /*0f30*/  LDCU UR22, c[0x0][0xb30] ;  /* 0x00016600ff1677ac */ /* 0x000e680008000800 */
[----:B--2---:R-:W-:Y:S01]  /*0f40*/  FMUL R3, R3, UR5 ;  /* 0x0000000503037c20 */ /* 0x004fe20008400000 */
[----:B----4-:R-:W-:-:S05]  /*0f50*/  I2FP.F32.U32 R2, UR31 ;  /* 0x0000001f00027c45 */ /* 0x010fca0008201000 */
[----:B------:R-:W2:Y:S01]  /*0f60*/  F2I.U32.TRUNC.NTZ R3, R3 ;  /* 0x0000000300037305 */ /* 0x000ea2000020f000 */
[----:B---3--:R-:W-:-:S07]  /*0f70*/  FMUL R2, R2, UR4 ;  /* 0x0000000402027c20 */ /* 0x008fce0008400000 */
[----:B------:R-:W3:Y:S01]  /*0f80*/  F2I.U32.TRUNC.NTZ R2, R2 ;  /* 0x0000000200027305 */ /* 0x000ee2000020f000 */
[----:B--2---:R-:W-:Y:S02]  /*0f90*/  R2UR UR4, R3 ;  /* 0x00000000030472ca */ /* 0x004fe400000e0000 */
[----:B---3--:R-:W-:Y:S02]  /*0fa0*/  R2UR UR6, R2 ;  /* 0x00000000020672ca */ /* 0x008fe400000e0000 */
[----:B------:R-:W-:-:S09]  /*0fb0*/  PRMT R2, RZ, 0x7610, R2 ;  /* 0x00007610ff027816 */ /* 0x000fd20000000002 */
[----:B------:R-:W-:-:S04]  /*0fc0*/  UIADD3 UR5, UPT, UPT, -UR4, URZ, URZ ;  /* 0x000000ff04057290 */ /* 0x000fc8000fffe1ff */
[----:B------:R-:W-:Y:S02]  /*0fd0*/  UIMAD UR5, UR7, UR5, UR30 ;  /* 0x00000005070572a4 */ /* 0x000fe4000f8e021e */
[----:B------:R-:W-:-:S04]  /*0fe0*/  UIADD3 UR4, UPT, UPT, -UR6, URZ, URZ ;  /* 0x000000ff06047290 */ /* 0x000fc8000fffe1ff */
[----:B------:R-:W-:Y:S01]  /*0ff0*/  IMAD.U32 R48, RZ, RZ, UR5 ;  /* 0x00000005ff307e24 */ /* 0x000fe2000f8e00ff */
[----:B------:R-:W-:-:S06]  /*1000*/  UIMAD UR4, UR8, UR4, UR31 ;  /* 0x00000004080472a4 */ /* 0x000fcc000f8e021f */
[----:B------:R-:W-:Y:S01]  /*1010*/  IMAD.U32 R47, RZ, RZ, UR4 ;  /* 0x00000004ff2f7e24 */ /* 0x000fe2000f8e00ff */
[----:B-1----:R-:W-:Y:S06]  /*1020*/  BRA.U UP4, `(.L_x_17) ;  /* 0x00000001042c7547 */ /* 0x002fec000b800000 */
[----:B------:R-:W-:Y:S02]  /*1030*/  R2UR UR4, R47 ;  /* 0x000000002f0472ca */ /* 0x000fe400000e0000 */
[----:B------:R-:W-:-:S11]  /*1040*/  R2UR UR6, R48 ;  /* 0x00000000300672ca */ /* 0x000fd600000e0000 */
[----:B------:R-:W-:-:S04]  /*1050*/  UISETP.NE.AND UP0, UPT, UR4, URZ, UPT ;  /* 0x000000ff0400728c */ /* 0x000fc8000bf05270 */
[----:B------:R-:W-:-:S04]  /*1060*/  UISETP.EQ.OR UP0, UPT, UR6, URZ, !UP0 ;  /* 0x000000ff0600728c */ /* 0x000fc8000c702670 */
[----:B------:R-:W-:Y:S02]  /*1070*/  USEL UR5, URZ, 0x1, !UP0 ;  /* 0x00000001ff057887 */ /* 0x000fe4000c000000 */
[----:B------:R-:W-:-:S04]  /*1080*/  UISETP.NE.AND UP0, UPT, UR4, URZ, UPT ;  /* 0x000000ff0400728c */ /* 0x000fc8000bf05270 */
[----:B------:R-:W-:Y:S02]  /*1090*/  USEL UR4, URZ, 0x2, UP0 ;  /* 0x00000002ff047887 */ /* 0x000fe40008000000 */
[----:B------:R-:W-:-:S04]  /*10a0*/  UISETP.NE.AND UP0, UPT, UR6, 0x1, UPT ;  /* 0x000000010600788c */ /* 0x000fc8000bf05270 */
[----:B------:R-:W-:-:S04]  /*10b0*/  USEL UR4, UR4, 0x2, UP0 ;  /* 0x0000000204047887 */ /* 0x000fc80008000000 */
[----:B------:R-:W-:-:S06]  /*10c0*/  UIADD3 UR4, UPT, UPT, UR5, UR4, URZ ;  /* 0x0000000405047290 */ /* 0x000fcc000fffe0ff */
[----:B------:R-:W-:-:S07]  /*10d0*/  IMAD.U32 R2, RZ, RZ, UR4 ;  /* 0x00000004ff027e24 */ /* 0x000fce000f8e00ff */
.L_x_17:
[----:B------:R-:W1:Y:S01]  /*10e0*/  S2UR UR36, SR_CTAID.Z ;  /* 0x00000000002479c3 */ /* 0x000e620000002700 */
[----:B------:R-:W-:-:S09]  /*10f0*/  UISETP.GE.AND UP0, UPT, UR19, 0x1, UPT ;  /* 0x000000011300788c */ /* 0x000fd2000bf06270 */
[----:B------:R-:W-:Y:S05]  /*1100*/  BRA.U !UP0, `(.L_x_18) ;  /* 0x0000000108d47547 */ /* 0x000fea000b800000 */
[----:B------:R-:W2:Y:S01]  /*1110*/  LDCU.128 UR12, c[0x0][0xb10] ;  /* 0x00016200ff0c77ac */ /* 0x000ea20008000c00 */
[----:B------:R-:W3:Y:S01]  /*1120*/  LDCU UR20, c[0x0][0xb0c] ;  /* 0x00016180ff1477ac */ /* 0x000ee20008000800 */
[----:B------:R-:W4:Y:S01]  /*1130*/  LDCU UR6, c[0x0][0x370] ;  /* 0x00006e00ff0677ac */ /* 0x000f220008000800 */
[----:B------:R-:W1:Y:S01]  /*1140*/  LDCU UR7, c[0x0][0x374] ;  /* 0x00006e80ff0777ac */ /* 0x000e620008000800 */
[----:B------:R-:W1:Y:S01]  /*1150*/  LDCU UR21, c[0x0][0xb20] ;  /* 0x00016400ff1577ac */ /* 0x000e620008000800 */
[----:B--2---:R-:W-:Y:S02]  /*1160*/  UIMAD.WIDE.U32 UR4, UR30, UR12, URZ ;  /* 0x0000000c1e0472a5 */ /* 0x004fe4000f8e00ff */
[----:B---3--:R-:W-:Y:S01]  /*1170*/  UISETP.NE.AND UP0, UPT, UR20, 0x1, UPT ;  /* 0x000000011400788c */ /* 0x008fe2000bf05270 */
[----:B------:R-:W2:Y:S01]  /*1180*/  LDCU.64 UR8, c[0x0][0xb28] ;  /* 0x00016500ff0877ac */ /* 0x000ea20008000a00 */
[----:B----4-:R-:W-:-:S03]  /*1190*/  UIMAD.WIDE.U32 UR10, UR6, UR12, URZ ;  /* 0x0000000c060a72a5 */ /* 0x010fc6000f8e00ff */
[----:B------:R-:W-:Y:S01]  /*11a0*/  UMOV UR4, UR5 ;  /* 0x0000000500047c82 */ /* 0x000fe20008000000 */
[----:B------:R-:W-:Y:S02]  /*11b0*/  UISETP.NE.AND UP2, UPT, UR19, 0x1, UPT ;  /* 0x000000011300788c */ /* 0x000fe4000bf45270 */
[----:B------:R-:W-:Y:S01]  /*11c0*/  USHF.R.U32.HI UR4, URZ, UR13, UR4 ;  /* 0x0000000dff047299 */ /* 0x000fe20008011604 */
[----:B------:R-:W-:Y:S01]  /*11d0*/  UMOV UR10, UR11 ;  /* 0x0000000b000a7c82 */ /* 0x000fe20008000000 */
[----:B------:R-:W-:Y:S02]  /*11e0*/  UIMAD.WIDE.U32 UR16, UR31, UR15, URZ ;  /* 0x0000000f1f1072a5 */ /* 0x000fe4000f8e00ff */
[----:B------:R-:W-:Y:S02]  /*11f0*/  USEL UR5, UR30, UR4, !UP0 ;  /* 0x000000041e057287 */ /* 0x000fe4000c000000 */
[----:B------:R-:W-:Y:S02]  /*1200*/  @UP0 USHF.R.U32.HI UR6, URZ, UR13, UR10 ;  /* 0x0000000dff060299 */ /* 0x000fe4000801160a */
[----:B------:R-:W-:-:S02]  /*1210*/  UISETP.NE.AND UP0, UPT, UR14, 0x1, UPT ;  /* 0x000000010e00788c */ /* 0x000fc4000bf05270 */
[----:B-1----:R-:W-:Y:S02]  /*1220*/  UIMAD.WIDE.U32 UR10, UR7, UR15, URZ ;  /* 0x0000000f070a72a5 */ /* 0x002fe4000f8e00ff */
[----:B--2---:R-:W-:Y:S01]  /*1230*/  UIMAD.WIDE.U32 UR12, UR6, UR8, URZ ;  /* 0x00000008060c72a5 */ /* 0x004fe2000f8e00ff */
[----:B------:R-:W-:Y:S02]  /*1240*/  UMOV UR4, UR17 ;  /* 0x0000001100047c82 */ /* 0x000fe40008000000 */
[----:B------:R-:W-:Y:S02]  /*1250*/  USHF.R.U32.HI UR4, URZ, UR21, UR4 ;  /* 0x00000015ff047299 */ /* 0x000fe40008011604 */
[----:B------:R-:W-:Y:S02]  /*1260*/  UMOV UR10, UR11 ;  /* 0x0000000b000a7c82 */ /* 0x000fe40008000000 */
[----:B------:R-:W-:Y:S01]  /*1270*/  UMOV UR12, UR13 ;  /* 0x0000000d000c7c82 */ /* 0x000fe20008000000 */
[----:B------:R-:W-:-:S02]  /*1280*/  @UP0 USHF.R.U32.HI UR7, URZ, UR21, UR10 ;  /* 0x00000015ff070299 */ /* 0x000fc4000801160a */
[----:B------:R-:W-:Y:S02]  /*1290*/  USEL UR4, UR31, UR4, !UP0 ;  /* 0x000000041f047287 */ /* 0x000fe4000c000000 */
[----:B------:R-:W-:Y:S02]  /*12a0*/  UIMAD.WIDE.U32 UR10, UR7, UR8, URZ ;  /* 0x00000008070a72a5 */ /* 0x000fe4000f8e00ff */
[----:B------:R-:W-:Y:S02]  /*12b0*/  @UP2 USHF.R.U32.HI UR6, URZ, UR9, UR12 ;  /* 0x00000009ff062299 */ /* 0x000fe4000801160c */
[----:B------:R-:W-:-:S03]  /*12c0*/  UIMAD.WIDE.U32 UR12, UR4, UR8, URZ ;  /* 0x00000008040c72a5 */ /* 0x000fc6000f8e00ff */
[----:B------:R-:W-:Y:S02]  /*12d0*/  UMOV UR10, UR11 ;  /* 0x0000000b000a7c82 */ /* 0x000fe40008000000 */
[----:B------:R-:W-:Y:S02]  /*12e0*/  @UP2 USHF.R.U32.HI UR7, URZ, UR9, UR10 ;  /* 0x00000009ff072299 */ /* 0x000fe4000801160a */
[----:B------:R-:W-:Y:S02]  /*12f0*/  UIMAD UR10, UR6, UR19, URZ ;  /* 0x00000013060a72a4 */ /* 0x000fe4000f8e02ff */
[----:B------:R-:W-:-:S04]  /*1300*/  UIMAD UR7, UR7, UR19, URZ ;  /* 0x00000013070772a4 */ /* 0x000fc8000f8e02ff */
[----:B------:R-:W-:-:S03]  /*1310*/  UISETP.GE.AND UP0, UPT, UR4, UR7, UPT ;  /* 0x000000070400728c */ /* 0x000fc6000bf06270 */
[----:B------:R-:W-:Y:S01]  /*1320*/  UMOV UR7, UR13 ;  /* 0x0000000d00077c82 */ /* 0x000fe20008000000 */
[----:B------:R-:W-:Y:S02]  /*1330*/  UISETP.GE.OR UP0, UPT, UR5, UR10, UP0 ;  /* 0x0000000a0500728c */ /* 0x000fe40008706670 */
[----:B------:R-:W-:Y:S02]  /*1340*/  UIMAD.WIDE.U32 UR10, UR5, UR8, URZ ;  /* 0x00000008050a72a5 */ /* 0x000fe4000f8e00ff */
[----:B------:R-:W-:Y:S02]  /*1350*/  USHF.R.U32.HI UR7, URZ, UR9, UR7 ;  /* 0x00000009ff077299 */ /* 0x000fe40008011607 */
[----:B------:R-:W-:Y:S02]  /*1360*/  UIADD3 UR10, UPT, UPT, -UR4, URZ, URZ ;  /* 0x000000ff040a7290 */ /* 0x000fe4000fffe1ff */
[----:B------:R-:W-:Y:S02]  /*1370*/  USEL UR7, UR4, UR7, !UP2 ;  /* 0x0000000704077287 */ /* 0x000fe4000d000000 */
[----:B------:R-:W-:Y:S01]  /*1380*/  UIMAD UR10, UR14, UR10, UR31 ;  /* 0x0000000a0e0a72a4 */ /* 0x000fe2000f8e021f */
[----:B------:R-:W-:Y:S01]  /*1390*/  @!UP0 UMOV UR8, UR11 ;  /* 0x0000000b00088c82 */ /* 0x000fe20008000000 */
[----:B------:R-:W-:-:S02]  /*13a0*/  UIADD3 UR11, UPT, UPT, -UR5, URZ, URZ ;  /* 0x000000ff050b7290 */ /* 0x000fc4000fffe1ff */
[----:B------:R-:W-:Y:S02]  /*13b0*/  @!UP0 USHF.R.U32.HI UR8, URZ, UR9, UR8 ;  /* 0x00000009ff088299 */ /* 0x000fe40008011608 */
[----:B------:R-:W-:Y:S02]  /*13c0*/  UIADD3 UR9, UPT, UPT, -UR7, URZ, URZ ;  /* 0x000000ff07097290 */ /* 0x000fe4000fffe1ff */
[----:B------:R-:W-:Y:S02]  /*13d0*/  @!UP0 USEL UR8, UR5, UR8, !UP2 ;  /* 0x0000000805088287 */ /* 0x000fe4000d000000 */
[----:B------:R-:W-:Y:S02]  /*13e0*/  UIMAD UR9, UR19, UR9, UR4 ;  /* 0x00000009130972a4 */ /* 0x000fe4000f8e0204 */
[----:B------:R-:W-:Y:S02]  /*13f0*/  @!UP0 UIADD3 UR7, UPT, UPT, UR7, -UR8, URZ ;  /* 0x8000000807078290 */ /* 0x000fe4000fffe0ff */
[----:B------:R-:W-:-:S02]  /*1400*/  @!UP0 UIMAD UR6, UR9, UR6, UR8 ;  /* 0x00000006090682a4 */ /* 0x000fc4000f8e0208 */
[----:B------:R-:W-:Y:S02]  /*1410*/  @!UP0 UIMAD UR4, UR7, UR19, UR5 ;  /* 0x00000013070482a4 */ /* 0x000fe4000f8e0205 */
[----:B------:R-:W-:Y:S02]  /*1420*/  UIMAD UR30, UR20, UR11, UR30 ;  /* 0x0000000b141e72a4 */ /* 0x000fe4000f8e021e */
[----:B------:R-:W-:Y:S01]  /*1430*/  UIMAD UR31, UR4, UR14, UR10 ;  /* 0x0000000e041f72a4 */ /* 0x000fe2000f8e020a */
[----:B------:R-:W-:Y:S02]  /*1440*/  @!UP0 UMOV UR5, UR6 ;  /* 0x0000000600058c82 */ /* 0x000fe40008000000 */
[----:B------:R-:W-:-:S12]  /*1450*/  UIMAD UR30, UR5, UR20, UR30 ;  /* 0x00000014051e72a4 */ /* 0x000fd8000f8e021e */
.L_x_18:
[----:B------:R-:W-:-:S09]  /*1460*/  UISETP.NE.AND UP0, UPT, UR22, 0x1, UPT ;  /* 0x000000011600788c */ /* 0x000fd2000bf05270 */
[----:B------:R-:W-:Y:S05]  /*1470*/  BRA.U UP0, `(.L_x_19) ;  /* 0x0000000100407547 */ /* 0x000fea000b800000 */
[----:B------:R-:W2:Y:S01]  /*1480*/  LDCU.128 UR8, c[0x0][0xb10] ;  /* 0x00016200ff0877ac */ /* 0x000ea20008000c00 */
[----:B------:R-:W3:Y:S01]  /*1490*/  LDCU UR12, c[0x0][0xb0c] ;  /* 0x00016180ff0c77ac */ /* 0x000ee20008000800 */
[----:B------:R-:W4:Y:S01]  /*14a0*/  LDCU UR13, c[0x0][0xb20] ;  /* 0x00016400ff0d77ac */ /* 0x000f220008000800 */
[----:B--2---:R-:W-:Y:S02]  /*14b0*/  UIMAD.WIDE.U32 UR4, UR30, UR8, URZ ;  /* 0x000000081e0472a5 */ /* 0x004fe4000f8e00ff */
[----:B------:R-:W-:Y:S02]  /*14c0*/  UIMAD.WIDE.U32 UR6, UR31, UR11, URZ ;  /* 0x0000000b1f0672a5 */ /* 0x000fe4000f8e00ff */
[----:B---3--:R-:W-:Y:S02]  /*14d0*/  UISETP.NE.AND UP0, UPT, UR12, 0x1, UPT ;  /* 0x000000010c00788c */ /* 0x008fe4000bf05270 */
[----:B------:R-:W-:-:S03]  /*14e0*/  USHF.R.U32.HI UR5, URZ, UR9, UR5 ;  /* 0x00000009ff057299 */ /* 0x000fc60008011605 */
[----:B------:R-:W-:Y:S01]  /*14f0*/  UMOV UR4, UR7 ;  /* 0x0000000700047c82 */ /* 0x000fe20008000000 */
[----:B------:R-:W-:Y:S02]  /*1500*/  USEL UR5, UR30, UR5, !UP0 ;  /* 0x000000051e057287 */ /* 0x000fe4000c000000 */
[----:B------:R-:W-:Y:S02]  /*1510*/  UISETP.NE.AND UP0, UPT, UR10, 0x1, UPT ;  /* 0x000000010a00788c */ /* 0x000fe4000bf05270 */
[----:B----4-:R-:W-:-:S04]  /*1520*/  USHF.R.U32.HI UR4, URZ, UR13, UR4 ;  /* 0x0000000dff047299 */ /* 0x010fc80008011604 */
[----:B------:R-:W-:-:S04]  /*1530*/  USEL UR4, UR31, UR4, !UP0 ;  /* 0x000000041f047287 */ /* 0x000fc8000c000000 */
[----:B------:R-:W-:Y:S02]  /*1540*/  UIADD3 UR6, UPT, UPT, UR5, -UR4, URZ ;  /* 0x8000000405067290 */ /* 0x000fe4000fffe0ff */
[----:B------:R-:W-:Y:S02]  /*1550*/  UIADD3 UR4, UPT, UPT, -UR5, UR4, URZ ;  /* 0x0000000405047290 */ /* 0x000fe4000fffe1ff */
[----:B------:R-:W-:Y:S02]  /*1560*/  UIMAD UR31, UR6, UR10, UR31 ;  /* 0x0000000a061f72a4 */ /* 0x000fe4000f8e021f */
[----:B------:R-:W-:-:S12]  /*1570*/  UIMAD UR30, UR4, UR12, UR30 ;  /* 0x0000000c041e72a4 */ /* 0x000fd8000f8e021e */
.L_x_19:
[----:B------:R-:W-:Y:S01]  /*1580*/  UISETP.NE.AND UP0, UPT, UR18, 0x2, UPT ;  /* 0x000000021200788c */ /* 0x000fe2000bf05270 */
[----:B------:R-:W-:Y:S09]  /*1590*/  BRA.U !UP5, `(.L_x_20) ;  /* 0x000000010d0c7547 */ /* 0x000ff2000b800000 */
[----:B------:R-:W-:Y:S01]  /*15a0*/  UCGABAR_WAIT ;  /* 0x0000000000007dc7 */ /* 0x000fe20008000000 */
[----:B------:R-:W-:Y:S01]  /*15b0*/  CCTL.IVALL ;  /* 0x00000000ff00798f */ /* 0x000fe20002000000 */
[----:B------:R-:W-:Y:S05]  /*15c0*/  BRA `(.L_x_21) ;  /* 0x0000000000047947 */ /* 0x000fea0003800000 */
.L_x_20:
[----:B------:R-:W-:Y:S06]  /*15d0*/  BAR.SYNC.DEFER_BLOCKING 0x0 ;  /* 0x0000000000007b1d */ /* 0x000fec0000010000 */
.L_x_21:
[----:B------:R-:W-:Y:S05]  /*15e0*/  BRA.U UP0, `(.L_x_22) ;  /* 0x0000001100a47547 */ /* 0x000fea000b800000 */
[----:B------:R-:W2:Y:S01]  /*15f0*/  LDCU UR6, c[0x0][0x38c] ;  /* 0x00007180ff0677ac */ /* 0x000ea20008000800 */
[----:B------:R-:W3:Y:S01]  /*1600*/  S2UR UR7, SR_CgaCtaId ;  /* 0x00000000000779c3 */ /* 0x000ee20000008800 */
[----:B------:R-:W-:Y:S01]  /*1610*/  PLOP3.LUT P1, PT, PT, PT, UP3, 0x80, 0x8 ;  /* 0x000000000008781c */ /* 0x000fe20003f2f038 */
[----:B------:R-:W-:Y:S01]  /*1620*/  IMAD.MOV.U32 R12, RZ, RZ, 0x1 ;  /* 0x00000001ff0c7424 */ /* 0x000fe200078e00ff */
[----:B------:R-:W-:Y:S01]  /*1630*/  UMOV UR13, 0x400 ;  /* 0x00000400000d7882 */ /* 0x000fe20000000000 */
[----:B------:R-:W-:Y:S01]  /*1640*/  UISETP.NE.AND UP1, UPT, UR18, URZ, UPT ;  /* 0x000000ff1200728c */ /* 0x000fe2000bf25270 */
[----:B------:R-:W-:Y:S01]  /*1650*/  ISETP.EQ.OR P2, PT, R0, RZ, P3 ;  /* 0x000000ff0000720c */ /* 0x000fe20001f42670 */
[----:B------:R-:W-:Y:S01]  /*1660*/  USEL UR24, URZ, 0x1, UP6 ;  /* 0x00000001ff187887 */ /* 0x000fe2000b000000 */
[----:B------:R-:W-:Y:S02]  /*1670*/  PLOP3.LUT P1, PT, P1, PT, PT, 0x8, 0x80 ;  /* 0x000000000080781c */ /* 0x000fe40000f2e170 */
[----:B------:R-:W-:Y:S01]  /*1680*/  CS2R R10, SRZ ;  /* 0x00000000000a7805 */ /* 0x000fe2000001ff00 */
[----:B------:R-:W-:Y:S01]  /*1690*/  IMAD.MOV.U32 R9, RZ, RZ, RZ ;  /* 0x000000ffff097224 */ /* 0x000fe200078e00ff */
[----:B------:R-:W4:Y:S01]  /*16a0*/  LDCU UR39, c[0x0][0x370] ;  /* 0x00006e00ff2777ac */ /* 0x000f220008000800 */
[----:B------:R-:W-:Y:S01]  /*16b0*/  IMAD.MOV.U32 R8, RZ, RZ, 0x1 ;  /* 0x00000001ff087424 */ /* 0x000fe200078e00ff */
[----:B------:R-:W1:Y:S01]  /*16c0*/  LDCU.64 UR28, c[0x0][0x348] ;  /* 0x00006900ff1c77ac */ /* 0x000e620008000a00 */
[----:B--2---:R-:W-:-:S02]  /*16d0*/  UIADD3 UR5, UPT, UPT, UR6, 0x1f, URZ ;  /* 0x0000001f06057890 */ /* 0x004fc4000fffe0ff */
[----:B------:R-:W-:Y:S02]  /*16e0*/  UIADD3 UR45, UPT, UPT, UR6, 0x3e, URZ ;  /* 0x0000003e062d7890 */ /* 0x000fe4000fffe0ff */
[----:B------:R-:W-:Y:S02]  /*16f0*/  USHF.R.S32.HI UR4, URZ, 0x1f, UR5 ;  /* 0x0000001fff047899 */ /* 0x000fe40008011405 */
[----:B---3--:R-:W-:Y:S02]  /*1700*/  USHF.L.U32 UR25, UR7, 0xc, URZ ;  /* 0x0000000c07197899 */ /* 0x008fe400080006ff */
[----:B------:R-:W-:Y:S02]  /*1710*/  ULEA.HI UR4, UR4, UR5, URZ, 0x5 ;  /* 0x0000000504047291 */ /* 0x000fe4000f8f28ff */
[----:B------:R-:W-:Y:S02]  /*1720*/  UIADD3 UR5, UPT, UPT, UR6, -0x1, URZ ;  /* 0xffffffff06057890 */ /* 0x000fe4000fffe0ff */
[----:B------:R-:W-:-:S02]  /*1730*/  USHF.R.S32.HI UR41, URZ, 0x5, UR4 ;  /* 0x00000005ff297899 */ /* 0x000fc40008011404 */
[----:B------:R-:W-:Y:S02]  /*1740*/  UISETP.GE.U32.AND UP2, UPT, UR5, -0x3f, UPT ;  /* 0xffffffc10500788c */ /* 0x000fe4000bf46070 */
[----:B------:R-:W-:Y:S02]  /*1750*/  UISETP.LT.U32.AND UP0, UPT, UR41, 0x3, UPT ;  /* 0x000000032900788c */ /* 0x000fe4000bf01070 */
[----:B------:R-:W-:Y:S02]  /*1760*/  USHF.L.U32 UR44, UR7, 0x6, URZ ;  /* 0x00000006072c7899 */ /* 0x000fe400080006ff */
[----:B------:R-:W-:Y:S02]  /*1770*/  USEL UR40, UR41, 0x3, UP0 ;  /* 0x0000000329287887 */ /* 0x000fe40008000000 */
[----:B------:R-:W-:Y:S02]  /*1780*/  ULOP3.LUT UR25, UR25, 0x1000, URZ, 0xc0, !UPT ;  /* 0x0000100019197892 */ /* 0x000fe4000f8ec0ff */
[----:B------:R-:W-:-:S02]  /*1790*/  UIADD3 UR21, UPT, UPT, UR40, -0x1, URZ ;  /* 0xffffffff28157890 */ /* 0x000fc4000fffe0ff */
[----:B------:R-:W-:Y:S02]  /*17a0*/  ULEA UR13, UR7, UR13, 0x18 ;  /* 0x0000000d070d7291 */ /* 0x000fe4000f8ec0ff */
[----:B------:R-:W-:Y:S01]  /*17b0*/  @UP2 UIADD3 UR21, UPT, UPT, UR40, URZ, URZ ;  /* 0x000000ff28152290 */ /* 0x000fe2000fffe0ff */
[----:B------:R-:W2:Y:S01]  /*17c0*/  LDCU UR38, c[0x0][0x374] ;  /* 0x00006e80ff2677ac */ /* 0x000ea20008000800 */
[----:B------:R-:W-:Y:S02]  /*17d0*/  ULOP3.LUT UR44, UR44, 0x40, URZ, 0xc0, !UPT ;  /* 0x000000402c2c7892 */ /* 0x000fe4000f8ec0ff */
[----:B------:R-:W-:Y:S02]  /*17e0*/  USEL UR24, UR24, 0x2, UP1 ;  /* 0x0000000218187887 */ /* 0x000fe40008800000 */
[----:B------:R-:W-:Y:S02]  /*17f0*/  UIADD3 UR25, UPT, UPT, UR13, 0x7400, UR25 ;  /* 0x000074000d197890 */ /* 0x000fe4000fffe019 */
[----:B------:R-:W-:-:S02]  /*1800*/  UIADD3 UR43, UPT, UPT, UR41, -UR40, URZ ;  /* 0x80000028292b7290 */ /* 0x000fc4000fffe0ff */
[----:B------:R-:W-:Y:S01]  /*1810*/  UIADD3 UR21, UPT, UPT, UR21, 0x1, URZ ;  /* 0x0000000115157890 */ /* 0x000fe2000fffe0ff */
[----:B-1--4-:R-:W-:-:S11]  /*1820*/  UMOV UR5, URZ ;  /* 0x000000ff00057c82 */ /* 0x012fd60008000000 */
.L_x_42:
[----:B------:R-:W1:Y:S02]  /*1830*/  S2UR UR4, SR_CgaCtaId ;  /* 0x00000000000479c3 */ /* 0x000e640000008800 */
[----:B-1----:R-:W-:-:S09]  /*1840*/  UISETP.NE.AND UP0, UPT, UR4, URZ, UPT ;  /* 0x000000ff0400728c */ /* 0x002fd2000bf05270 */
[----:B------:R-:W-:Y:S05]  /*1850*/  BRA.U UP0, `(.L_x_23) ;  /* 0x0000000100287547 */ /* 0x000fea000b800000 */
[----:B------:R-:W-:Y:S02]  /*1860*/  LEA R0, R9, UR13, 0x3 ;  /* 0x0000000d09007c11 */ /* 0x000fe4000f8e18ff */
[----:B------:R-:W-:-:S04]  /*1870*/  SHF.L.U32 R2, R8, 0x1f, RZ ;  /* 0x0000001f08027819 */ /* 0x000fc800000006ff */
[----:B------:R-:W1:Y:S02]  /*1880*/  SYNCS.PHASECHK.TRANS64.TRYWAIT P0, [R0+URZ+0xf0], R2 ;  /* 0x0000f002000075a7 */ /* 0x000e6400080011ff */
[----:B-1----:R-:W-:Y:S05]  /*1890*/  @!P0 BRA `(.L_x_24) ;  /* 0x0000006800f88947 */ /* 0x002fea0003800000 */
.L_x_137:
[----:B------:R-:W-:Y:S01]  /*18a0*/  VIADD R9, R9, 0x1 ;  /* 0x0000000109097836 */ /* 0x000fe20000000000 */
[----:B------:R1:W-:Y:S04]  /*18b0*/  SYNCS.ARRIVE.TRANS64.A1T0 RZ, [R0+URZ+0xe0], RZ ;  /* 0x0000e0ff00ff79a7 */ /* 0x0003e800081000ff */
[----:B------:R-:W-:-:S04]  /*18c0*/  ISETP.NE.AND P0, PT, R9, 0x2, PT ;  /* 0x000000020900780c */ /* 0x000fc80003f05270 */
[----:B------:R-:W-:Y:S02]  /*18d0*/  SEL R9, R9, RZ, P0 ;  /* 0x000000ff09097207 */ /* 0x000fe40000000000 */
[----:B-1----:R-:W-:-:S04]  /*18e0*/  SEL R0, RZ, 0x1, P0 ;  /* 0x00000001ff007807 */ /* 0x002fc80000000000 */
[----:B------:R-:W-:-:S07]  /*18f0*/  LOP3.LUT R8, R8, R0, RZ, 0x3c, !PT ;  /* 0x0000000008087212 */ /* 0x000fce00078e3cff */
.L_x_23:
[----:B------:R-:W-:Y:S01]  /*1900*/  ULEA UR4, UR5, UR13, 0x3 ;  /* 0x0000000d05047291 */ /* 0x000fe2000f8e18ff */
[----:B------:R-:W-:Y:S01]  /*1910*/  SHF.L.U32 R0, R12, 0x1f, RZ ;  /* 0x0000001f0c007819 */ /* 0x000fe200000006ff */
[----:B------:R-:W-:Y:S02]  /*1920*/  UISETP.GE.U32.AND UP0, UPT, UR45, 0x3f, UPT ;  /* 0x0000003f2d00788c */ /* 0x000fe4000bf06070 */
[----:B------:R-:W-:Y:S02]  /*1930*/  USHF.L.U32 UR35, UR30, 0x6, URZ ;  /* 0x000000061e237899 */ /* 0x000fe400080006ff */
[----:B------:R-:W-:Y:S01]  /*1940*/  ULEA UR19, UR31, UR44, 0x7 ;  /* 0x0000002c1f137291 */ /* 0x000fe2000f8e38ff */
[----:B------:R-:W-:Y:S02]  /*1950*/  UMOV UR6, URZ ;  /* 0x000000ff00067c82 */ /* 0x000fe40008000000 */
[----:B------:R1:W3:Y:S02]  /*1960*/  SYNCS.PHASECHK.TRANS64.TRYWAIT P0, [UR4+0x18], R0 ;  /* 0x00001800ff0075a7 */ /* 0x0002e40008001104 */
[----:B------:R-:W-:Y:S07]  /*1970*/  BRA.U !UP0, `(.L_x_25) ;  /* 0x0000000108b87547 */ /* 0x000fee000b800000 */
[----:B------:R-:W-:Y:S01]  /*1980*/  UMOV UR10, URZ ;  /* 0x000000ff000a7c82 */ /* 0x000fe20008000000 */
[----:B------:R-:W-:-:S05]  /*1990*/  UMOV UR4, UR5 ;  /* 0x0000000500047c82 */ /* 0x000fca0008000000 */
.L_x_31:
[----:B------:R-:W-:Y:S01]  /*19a0*/  ULEA UR33, UR4, UR13, 0x3 ;  /* 0x0000000d04217291 */ /* 0x000fe2000f8e18ff */
[----:B---3--:R-:W-:Y:S01]  /*19b0*/  @!P3 MOV R2, 0x3000 ;  /* 0x000030000002b802 */ /* 0x008fe20000000f00 */
[----:B-1-34-:R-:W-:Y:S10]  /*19c0*/  @P0 BRA `(.L_x_26) ;  /* 0x00000000000c0947 */ /* 0x01aff40003800000 */
[----:B------:R-:W-:-:S04]  /*19d0*/  SHF.L.U32 R3, R12, 0x1f, RZ ;  /* 0x0000001f0c037819 */ /* 0x000fc800000006ff */
[----:B------:R-:W3:Y:S02]  /*19e0*/  SYNCS.PHASECHK.TRANS64.TRYWAIT P0, [UR33+0x18], R3 ;  /* 0x00001803ff0075a7 */ /* 0x000ee40008001121 */
[----:B---3--:R-:W-:Y:S05]  /*19f0*/  @!P0 BRA `(.L_x_27) ;  /* 0x0000006800b48947 */ /* 0x008fea0003800000 */
.L_x_26:
[----:B------:R3:W-:Y:S01]  /*1a00*/  @!P3 SYNCS.ARRIVE.TRANS64 RZ, [UR33], R2 ;  /* 0x00000002ffffb9a7 */ /* 0x0007e20008000021 */
[----:B------:R-:W-:-:S04]  /*1a10*/  ULOP3.LUT UR5, UR24, 0x2, URZ, 0xfc, !UPT ;  /* 0x0000000218057892 */ /* 0x000fc8000f8efcff */
[----:B------:R-:W-:-:S09]  /*1a20*/  UISETP.NE.AND UP0, UPT, UR5, 0x2, UPT ;  /* 0x000000020500788c */ /* 0x000fd2000bf05270 */
[----:B------:R-:W-:Y:S05]  /*1a30*/  BRA.U UP0, `(.L_x_28) ;  /* 0x0000000100047547 */ /* 0x000fea000b800000 */
[----:B--2---:R-:W-:Y:S05]  /*1a40*/  BPT.TRAP 0x1 ;  /* 0x000000040000795c */ /* 0x004fea0000300000 */
.L_x_28:
[----:B------:R-:W-:Y:S04]  /*1a50*/  BSSY.RECONVERGENT B0, `(.L_x_29) ;  /* 0x0000003000007945 */ /* 0x000fe80003800200 */
[----:B------:R-:W-:Y:S05]  /*1a60*/  @P2 BRA `(.L_x_30) ;  /* 0x0000000000042947 */ /* 0x000fea0003800000 */
[----:B--2---:R-:W-:Y:S05]  /*1a70*/  BPT.TRAP 0x1 ;  /* 0x000000040000795c */ /* 0x004fea0000300000 */
.L_x_30:
[----:B--2---:R-:W-:Y:S05]  /*1a80*/  BSYNC.RECONVERGENT B0 ;  /* 0x0000000000007941 */ /* 0x004fea0003800200 */
.L_x_29:
[----:B------:R-:W-:Y:S02]  /*1a90*/  UIADD3 UR5, UPT, UPT, UR4, 0x1, URZ ;  /* 0x0000000104057890 */ /* 0x000fe4000fffe0ff */
[----:B------:R-:W-:Y:S02]  /*1aa0*/  USHF.L.U32 UR34, UR10, 0x5, URZ ;  /* 0x000000050a227899 */ /* 0x000fe400080006ff */
[----:B------:R-:W-:Y:S02]  /*1ab0*/  UISETP.NE.AND UP0, UPT, UR5, 0x3, UPT ;  /* 0x000000030500788c */ /* 0x000fe4000bf05270 */
[----:B------:R-:W-:Y:S02]  /*1ac0*/  UIADD3 UR10, UPT, UPT, UR10, 0x1, URZ ;  /* 0x000000010a0a7890 */ /* 0x000fe4000fffe0ff */
[----:B------:R-:W-:Y:S02]  /*1ad0*/  USEL UR7, URZ, 0x1, UP0 ;  /* 0x00000001ff077887 */ /* 0x000fe40008000000 */
[----:B------:R-:W-:-:S02]  /*1ae0*/  USEL UR5, UR5, URZ, UP0 ;  /* 0x000000ff05057287 */ /* 0x000fc40008000000 */
[----:B------:R-:W-:Y:S02]  /*1af0*/  ULEA UR32, UR4, UR13, 0xc ;  /* 0x0000000d04207291 */ /* 0x000fe4000f8e60ff */
[----:B------:R-:W-:Y:S01]  /*1b00*/  ULEA UR6, UR5, UR13, 0x3 ;  /* 0x0000000d05067291 */ /* 0x000fe2000f8e18ff */
[----:B------:R-:W-:Y:S01]  /*1b10*/  LOP3.LUT R12, R12, UR7, RZ, 0x3c, !PT ;  /* 0x000000070c0c7c12 */ /* 0x000fe2000f8e3cff */
[----:B------:R-:W-:Y:S02]  /*1b20*/  UIADD3 UR8, UP1, UPT, UR28, 0x80, URZ ;  /* 0x000000801c087890 */ /* 0x000fe4000ff3e0ff */
[----:B------:R-:W-:Y:S01]  /*1b30*/  UIADD3 UR32, UPT, UPT, UR32, 0x4400, URZ ;  /* 0x0000440020207890 */ /* 0x000fe2000fffe0ff */
[----:B-1----:R-:W-:Y:S01]  /*1b40*/  SHF.L.U32 R0, R12, 0x1f, RZ ;  /* 0x0000001f0c007819 */ /* 0x002fe200000006ff */
[----:B------:R-:W-:Y:S02]  /*1b50*/  UIADD3.X UR9, UPT, UPT, URZ, UR29, URZ, UP1, !UPT ;  /* 0x0000001dff097290 */ /* 0x000fe40008ffe4ff */
[----:B------:R-:W-:Y:S01]  /*1b60*/  ULEA UR16, UR4, UR25, 0xd ;  /* 0x0000001904107291 */ /* 0x000fe2000f8e68ff */
[----:B------:R4:W1:Y:S01]  /*1b70*/  SYNCS.PHASECHK.TRANS64.TRYWAIT P0, [UR6+0x18], R0 ;  /* 0x00001800ff0075a7 */ /* 0x0008620008001106 */
[----:B------:R-:W-:Y:S01]  /*1b80*/  UIADD3 UR6, UP0, UPT, UR28, 0x180, URZ ;  /* 0x000001801c067890 */ /* 0x000fe2000ff1e0ff */
[----:B------:R-:W-:Y:S01]  /*1b90*/  UMOV UR14, 0x0 ;  /* 0x00000000000e7882 */ /* 0x000fe20000000000 */
[----:B------:R-:W-:-:S02]  /*1ba0*/  UMOV UR15, 0x10000000 ;  /* 0x10000000000f7882 */ /* 0x000fc40000000000 */
[----:B------:R-:W-:Y:S01]  /*1bb0*/  UIADD3.X UR7, UPT, UPT, URZ, UR29, URZ, UP0, !UPT ;  /* 0x0000001dff077290 */ /* 0x000fe200087fe4ff */
[----:B------:R-:W-:Y:S01]  /*1bc0*/  UTMALDG.3D [UR32], [UR8], desc[UR14] ;  /* 0x00000e20080075b4 */ /* 0x000fe20008011000 */
[----:B------:R-:W-:Y:S01]  /*1bd0*/  UISETP.NE.AND UP0, UPT, UR10, UR21, UPT ;  /* 0x000000150a00728c */ /* 0x000fe2000bf05270 */
[----:B------:R-:W-:Y:S01]  /*1be0*/  UMOV UR4, 0x30000 ;  /* 0x0003000000047882 */ /* 0x000fe20000000000 */
[----:B------:R-:W-:Y:S01]  /*1bf0*/  UMOV UR20, UR36 ;  /* 0x0000002400147c82 */ /* 0x000fe20008000000 */
[----:B------:R-:W-:Y:S01]  /*1c00*/  UMOV UR17, UR33 ;  /* 0x0000002100117c82 */ /* 0x000fe20008000000 */
[----:B------:R-:W-:-:S03]  /*1c10*/  UMOV UR18, UR34 ;  /* 0x0000002200127c82 */ /* 0x000fc60008000000 */
[----:B------:R2:W-:Y:S02]  /*1c20*/  UTMALDG.3D.MULTICAST [UR16], [UR6], UR4, desc[UR14] ;  /* 0x00000e10060073b4 */ /* 0x0005e40008011804 */
[----:B--2---:R-:W-:Y:S01]  /*1c30*/  UMOV UR6, UR21 ;  /* 0x0000001500067c82 */ /* 0x004fe20008000000 */
[----:B------:R-:W-:Y:S01]  /*1c40*/  UMOV UR4, UR5 ;  /* 0x0000000500047c82 */ /* 0x000fe20008000000 */
[----:B------:R-:W-:Y:S05]  /*1c50*/  BRA.U UP0, `(.L_x_31) ;  /* 0xfffffffd00507547 */ /* 0x000fea000b83ffff */
.L_x_25:
[----:B------:R-:W-:Y:S01]  /*1c60*/  ULEA UR4, UR5, UR13, 0x3 ;  /* 0x0000000d05047291 */ /* 0x000fe2000f8e18ff */
[----:B-1--4-:R-:W-:Y:S01]  /*1c70*/  SHF.L.U32 R0, R12, 0x1f, RZ ;  /* 0x0000001f0c007819 */ /* 0x012fe200000006ff */
[----:B------:R-:W-:Y:S01]  /*1c80*/  @!P1 SYNCS.ARRIVE.TRANS64.A1T0 RZ, [UR13+0x78], RZ ;  /* 0x000078ffffff99a7 */ /* 0x000fe2000810000d */
[----:B------:R-:W-:-:S06]  /*1c90*/  UISETP.GT.AND UP0, UPT, UR41, UR40, UPT ;  /* 0x000000282900728c */ /* 0x000fcc000bf04270 */
[----:B---3--:R1:W3:Y:S03]  /*1ca0*/  SYNCS.PHASECHK.TRANS64.TRYWAIT P0, [UR4+0x18], R0 ;  /* 0x00001800ff0075a7 */ /* 0x0082e60008001104 */
[----:B------:R-:W-:Y:S05]  /*1cb0*/  BRA.U !UP0, `(.L_x_32) ;  /* 0x0000000108bc7547 */ /* 0x000fea000b800000 */
[----:B------:R-:W-:Y:S01]  /*1cc0*/  UIADD3 UR26, UPT, UPT, UR43, UR6, URZ ;  /* 0x000000062b1a7290 */ /* 0x000fe2000fffe0ff */
[----:B------:R-:W-:-:S11]  /*1cd0*/  UMOV UR4, UR5 ;  /* 0x0000000500047c82 */ /* 0x000fd60008000000 */
.L_x_38:
[----:B------:R-:W-:Y:S01]  /*1ce0*/  ULEA UR9, UR4, UR13, 0x3 ;  /* 0x0000000d04097291 */ /* 0x000fe2000f8e18ff */
[----:B---3--:R-:W-:Y:S01]  /*1cf0*/  @!P3 MOV R2, 0x3000 ;  /* 0x000030000002b802 */ /* 0x008fe20000000f00 */
[----:B-1-3--:R-:W-:Y:S10]  /*1d00*/  @P0 BRA `(.L_x_33) ;  /* 0x00000000000c0947 */ /* 0x00aff40003800000 */
[----:B------:R-:W-:-:S04]  /*1d10*/  SHF.L.U32 R3, R12, 0x1f, RZ ;  /* 0x0000001f0c037819 */ /* 0x000fc800000006ff */
[----:B------:R-:W3:Y:S02]  /*1d20*/  SYNCS.PHASECHK.TRANS64.TRYWAIT P0, [UR9+0x18], R3 ;  /* 0x00001803ff0075a7 */ /* 0x000ee40008001109 */
[----:B---3--:R-:W-:Y:S05]  /*1d30*/  @!P0 BRA `(.L_x_34) ;  /* 0x0000006400fc8947 */ /* 0x008fea0003800000 */
.L_x_33:
[----:B------:R3:W-:Y:S01]  /*1d40*/  @!P3 SYNCS.ARRIVE.TRANS64 RZ, [UR9], R2 ;  /* 0x00000002ffffb9a7 */ /* 0x0007e20008000009 */
[----:B------:R-:W-:-:S04]  /*1d50*/  ULOP3.LUT UR5, UR24, 0x2, URZ, 0xfc, !UPT ;  /* 0x0000000218057892 */ /* 0x000fc8000f8efcff */
[----:B------:R-:W-:-:S09]  /*1d60*/  UISETP.NE.AND UP0, UPT, UR5, 0x2, UPT ;  /* 0x000000020500788c */ /* 0x000fd2000bf05270 */
[----:B------:R-:W-:Y:S05]  /*1d70*/  BRA.U UP0, `(.L_x_35) ;  /* 0x0000000100047547 */ /* 0x000fea000b800000 */
[----:B--2---:R-:W-:Y:S05]  /*1d80*/  BPT.TRAP 0x1 ;  /* 0x000000040000795c */ /* 0x004fea0000300000 */
.L_x_35:
[----:B------:R-:W-:Y:S04]  /*1d90*/  BSSY.RECONVERGENT B0, `(.L_x_36) ;  /* 0x0000003000007945 */ /* 0x000fe80003800200 */
[----:B------:R-:W-:Y:S05]  /*1da0*/  @P2 BRA `(.L_x_37) ;  /* 0x0000000000042947 */ /* 0x000fea0003800000 */
[----:B--2---:R-:W-:Y:S05]  /*1db0*/  BPT.TRAP 0x1 ;  /* 0x000000040000795c */ /* 0x004fea0000300000 */
.L_x_37:
[----:B--2---:R-:W-:Y:S05]  /*1dc0*/  BSYNC.RECONVERGENT B0 ;  /* 0x0000000000007941 */ /* 0x004fea0003800200 */
.L_x_36:
[----:B------:R-:W-:Y:S02]  /*1dd0*/  UIADD3 UR5, UPT, UPT, UR4, 0x1, URZ ;  /* 0x0000000104057890 */ /* 0x000fe4000fffe0ff */
[----:B------:R-:W-:Y:S02]  /*1de0*/  UIADD3 UR14, UP1, UPT, UR28, 0x80, URZ ;  /* 0x000000801c0e7890 */ /* 0x000fe4000ff3e0ff */
[----:B------:R-:W-:Y:S02]  /*1df0*/  UISETP.NE.AND UP0, UPT, UR5, 0x3, UPT ;  /* 0x000000030500788c */ /* 0x000fe4000bf05270 */
[----:B------:R-:W-:Y:S02]  /*1e00*/  USHF.L.U32 UR10, UR6, 0x5, URZ ;  /* 0x00000005060a7899 */ /* 0x000fe400080006ff */
[----:B------:R-:W-:Y:S02]  /*1e10*/  USEL UR8, URZ, 0x1, UP0 ;  /* 0x00000001ff087887 */ /* 0x000fe40008000000 */
[----:B------:R-:W-:-:S02]  /*1e20*/  USEL UR5, UR5, URZ, UP0 ;  /* 0x000000ff05057287 */ /* 0x000fc40008000000 */
[----:B------:R-:W-:Y:S02]  /*1e30*/  UIADD3 UR22, UP0, UPT, UR28, 0x180, URZ ;  /* 0x000001801c167890 */ /* 0x000fe4000ff1e0ff */
[----:B------:R-:W-:Y:S01]  /*1e40*/  LOP3.LUT R12, R12, UR8, RZ, 0x3c, !PT ;  /* 0x000000080c0c7c12 */ /* 0x000fe2000f8e3cff */
[----:B------:R-:W-:Y:S02]  /*1e50*/  ULEA UR8, UR4, UR13, 0xc ;  /* 0x0000000d04087291 */ /* 0x000fe4000f8e60ff */
[----:B------:R-:W-:Y:S01]  /*1e60*/  ULEA UR7, UR5, UR13, 0x3 ;  /* 0x0000000d05077291 */ /* 0x000fe2000f8e18ff */
[----:B-1----:R-:W-:Y:S01]  /*1e70*/  SHF.L.U32 R0, R12, 0x1f, RZ ;  /* 0x0000001f0c007819 */ /* 0x002fe200000006ff */
[----:B------:R-:W-:Y:S02]  /*1e80*/  UIADD3 UR8, UPT, UPT, UR8, 0x4400, URZ ;  /* 0x0000440008087890 */ /* 0x000fe4000fffe0ff */
[----:B------:R-:W-:Y:S02]  /*1e90*/  UIADD3.X UR15, UPT, UPT, URZ, UR29, URZ, UP1, !UPT ;  /* 0x0000001dff0f7290 */ /* 0x000fe40008ffe4ff */
[----:B------:R-:W-:-:S02]  /*1ea0*/  ULEA UR16, UR4, UR25, 0xd ;  /* 0x0000001904107291 */ /* 0x000fc4000f8e68ff */
[----:B------:R-:W-:Y:S01]  /*1eb0*/  UIADD3.X UR23, UPT, UPT, URZ, UR29, URZ, UP0, !UPT ;  /* 0x0000001dff177290 */ /* 0x000fe200087fe4ff */
[----:B------:R4:W1:Y:S01]  /*1ec0*/  SYNCS.PHASECHK.TRANS64.TRYWAIT P0, [UR7+0x18], R0 ;  /* 0x00001800ff0075a7 */ /* 0x0008620008001107 */
[----:B------:R-:W-:Y:S01]  /*1ed0*/  UMOV UR30, 0x0 ;  /* 0x00000000001e7882 */ /* 0x000fe20000000000 */
[----:B------:R-:W-:Y:S01]  /*1ee0*/  UMOV UR31, 0x10000000 ;  /* 0x10000000001f7882 */ /* 0x000fe20000000000 */
[----:B------:R-:W-:Y:S01]  /*1ef0*/  UMOV UR11, UR35 ;  /* 0x00000023000b7c82 */ /* 0x000fe20008000000 */
[----:B------:R-:W-:Y:S01]  /*1f00*/  UMOV UR12, UR36 ;  /* 0x00000024000c7c82 */ /* 0x000fe20008000000 */
[----:B------:R-:W-:Y:S01]  /*1f10*/  UMOV UR7, 0x30000 ;  /* 0x0003000000077882 */ /* 0x000fe20000000000 */
[----:B------:R-:W-:Y:S01]  /*1f20*/  UMOV UR20, UR36 ;  /* 0x0000002400147c82 */ /* 0x000fe20008000000 */
[----:B------:R-:W-:Y:S01]  /*1f30*/  UMOV UR17, UR9 ;  /* 0x0000000900117c82 */ /* 0x000fe20008000000 */
[----:B------:R-:W-:Y:S01]  /*1f40*/  UMOV UR18, UR10 ;  /* 0x0000000a00127c82 */ /* 0x000fe20008000000 */
[----:B------:R4:W-:Y:S01]  /*1f50*/  UTMALDG.3D [UR8], [UR14], desc[UR30] ;  /* 0x00001e080e0075b4 */ /* 0x0009e20008011000 */
[----:B------:R-:W-:Y:S01]  /*1f60*/  UIADD3 UR6, UPT, UPT, UR6, 0x1, URZ ;  /* 0x0000000106067890 */ /* 0x000fe2000fffe0ff */
[----:B------:R-:W-:-:S03]  /*1f70*/  UMOV UR4, UR5 ;  /* 0x0000000500047c82 */ /* 0x000fc60008000000 */
[----:B------:R-:W-:Y:S01]  /*1f80*/  UISETP.NE.AND UP0, UPT, UR6, UR26, UPT ;  /* 0x0000001a0600728c */ /* 0x000fe2000bf05270 */
[----:B------:R4:W-:Y:S08]  /*1f90*/  UTMALDG.3D.MULTICAST [UR16], [UR22], UR7, desc[UR30] ;  /* 0x00001e10160073b4 */ /* 0x0009f00008011807 */
[----:B----4-:R-:W-:Y:S05]  /*1fa0*/  BRA.U UP0, `(.L_x_38) ;  /* 0xfffffffd004c7547 */ /* 0x010fea000b83ffff */
.L_x_32:
[C---:B------:R-:W-:Y:S01]  /*1fb0*/  LEA R3, R11.reuse, UR13, 0x3 ;  /* 0x0000000d0b037c11 */ /* 0x040fe2000f8e18ff */
[----:B------:R-:W-:Y:S01]  /*1fc0*/  NOP ;  /* 0x0000000000007918 */ /* 0x000fe20000000000 */
[----:B-1----:R-:W-:Y:S02]  /*1fd0*/  SHF.L.U32 R0, R10, 0x1f, RZ ;  /* 0x0000001f0a007819 */ /* 0x002fe400000006ff */
[----:B------:R-:W-:Y:S02]  /*1fe0*/  LEA R4, R11, UR13, 0x4 ;  /* 0x0000000d0b047c11 */ /* 0x000fe4000f8e20ff */
[----:B---3--:R-:W1:Y:S02]  /*1ff0*/  SYNCS.PHASECHK.TRANS64.TRYWAIT P0, [R3+URZ+0x80], R0 ;  /* 0x00008000030075a7 */ /* 0x008e6400080011ff */
[----:B-1----:R-:W-:Y:S05]  /*2000*/  @!P0 BRA `(.L_x_39) ;  /* 0x0000006400608947 */ /* 0x002fea0003800000 */
.L_x_140:
[----:B------:R-:W3:Y:S01]  /*2010*/  LDS.128 R4, [R4+0x110] ;  /* 0x0001100004047984 */ /* 0x000ee20000000c00 */
[----:B------:R-:W-:Y:S01]  /*2020*/  UISETP.GE.AND UP0, UPT, UR42, 0x1, UPT ;  /* 0x000000012a00788c */ /* 0x000fe2000bf06270 */
[----:B------:R-:W-:Y:S01]  /*2030*/  @!PT LDS RZ, [RZ] ;  /* 0x00000000fffff984 */ /* 0x000fe20000000800 */
[----:B------:R-:W-:Y:S01]  /*2040*/  @!PT LDS RZ, [RZ] ;  /* 0x00000000fffff984 */ /* 0x000fe20000000800 */
[----:B------:R-:W-:Y:S01]  /*2050*/  @!PT LDS RZ, [RZ] ;  /* 0x00000000fffff984 */ /* 0x000fe20000000800 */
[----:B------:R-:W-:Y:S01]  /*2060*/  @!PT LDS RZ, [RZ] ;  /* 0x00000000fffff984 */ /* 0x000fe20000000800 */
[----:B------:R4:W-:Y:S06]  /*2070*/  MEMBAR.ALL.CTA ;  /* 0x0000000000007992 */ /* 0x0009ec0000008000 */
[----:B----4-:R-:W4:Y:S01]  /*2080*/  FENCE.VIEW.ASYNC.S ;  /* 0x00000000000073c6 */ /* 0x010f220000000000 */
[----:B---3--:R-:W-:-:S13]  /*2090*/  LOP3.LUT P0, RZ, R6, 0x1, RZ, 0xc0, !PT ;  /* 0x0000000106ff7812 */ /* 0x008fda000780c0ff */
[----:B----4-:R-:W-:Y:S01]  /*20a0*/  VOTEU.ANY UP1, P0 ;  /* 0x0000000000ff7886 */ /* 0x010fe20000020100 */
[----:B------:R-:W-:-:S13]  /*20b0*/  PLOP3.LUT P0, PT, PT, PT, UP1, 0x80, 0x8 ;  /* 0x000000000008781c */ /* 0x000fda0003f0f018 */
[----:B-1----:R-:W-:Y:S02]  /*20c0*/  @P0 LOP3.LUT R0, R5, 0xffff, RZ, 0xc0, !PT ;  /* 0x0000ffff05000812 */ /* 0x002fe400078ec0ff */
[----:B------:R-:W-:Y:S02]  /*20d0*/  @P0 MOV R2, R4 ;  /* 0x0000000400020202 */ /* 0x000fe40000000f00 */
[----:B------:R-:W-:Y:S01]  /*20e0*/  @P0 R2UR UR6, R0 ;  /* 0x00000000000602ca */ /* 0x000fe200000e0000 */
[----:B------:R-:W-:Y:S01]  /*20f0*/  VIADD R0, R3, 0x90 ;  /* 0x0000009003007836 */ /* 0x000fe20000000000 */
[----:B------:R-:W-:Y:S02]  /*2100*/  @P0 SHF.R.U32.HI R4, RZ, 0x10, R5 ;  /* 0x00000010ff040819 */ /* 0x000fe40000011605 */
[----:B------:R-:W-:Y:S02]  /*2110*/  @P0 R2UR UR7, R2 ;  /* 0x00000000020702ca */ /* 0x000fe400000e0000 */
[----:B------:R-:W-:-:S02]  /*2120*/  PRMT R0, RZ, 0x654, R0 ;  /* 0x00000654ff007816 */ /* 0x000fc40000000000 */
[----:B------:R-:W-:Y:S02]  /*2130*/  @P0 R2UR UR4, R4 ;  /* 0x00000000040402ca */ /* 0x000fe400000e0000 */
[----:B------:R1:W-:Y:S03]  /*2140*/  SYNCS.ARRIVE.TRANS64.RED.A1T0 RZ, [R0+URZ], RZ ;  /* 0x000000ff00ff79a7 */ /* 0x0003e600081004ff */
[----:B------:R-:W-:-:S04]  /*2150*/  @UP1 UMOV UR27, UR6 ;  /* 0x00000006001b1c82 */ /* 0x000fc80008000000 */
[----:B------:R-:W-:-:S04]  /*2160*/  @UP1 UMOV UR37, UR7 ;  /* 0x0000000700251c82 */ /* 0x000fc80008000000 */
[----:B------:R-:W-:Y:S01]  /*2170*/  @UP1 UMOV UR36, UR4 ;  /* 0x0000000400241c82 */ /* 0x000fe20008000000 */
[----:B------:R-:W-:Y:S05]  /*2180*/  BRA.U !UP0, `(.L_x_40) ;  /* 0x0000000108d47547 */ /* 0x000fea000b800000 */
[----:B------:R-:W2:Y:S01]  /*2190*/  LDCU.128 UR16, c[0x0][0xb10] ;  /* 0x00016200ff1077ac */ /* 0x000ea20008000c00 */
[----:B------:R-:W3:Y:S01]  /*21a0*/  LDCU UR12, c[0x0][0xb20] ;  /* 0x00016400ff0c77ac */ /* 0x000ee20008000800 */
[----:B------:R-:W4:Y:S01]  /*21b0*/  LDCU UR20, c[0x0][0xb0c] ;  /* 0x00016180ff1477ac */ /* 0x000f220008000800 */
[----:B------:R-:W1:Y:S01]  /*21c0*/  LDCU.64 UR8, c[0x0][0xb28] ;  /* 0x00016500ff0877ac */ /* 0x000e620008000a00 */
[----:B------:R-:W-:Y:S02]  /*21d0*/  UISETP.NE.AND UP3, UPT, UR42, 0x1, UPT ;  /* 0x000000012a00788c */ /* 0x000fe4000bf65270 */
[----:B--2---:R-:W-:Y:S02]  /*21e0*/  UIMAD.WIDE.U32 UR10, UR38, UR19, URZ ;  /* 0x00000013260a72a5 */ /* 0x004fe4000f8e00ff */
[----:B------:R-:W-:Y:S02]  /*21f0*/  UIMAD.WIDE.U32 UR6, UR39, UR16, URZ ;  /* 0x00000010270672a5 */ /* 0x000fe4000f8e00ff */
[----:B------:R-:W-:-:S02]  /*2200*/  UISETP.NE.AND UP0, UPT, UR18, 0x1, UPT ;  /* 0x000000011200788c */ /* 0x000fc4000bf05270 */
[----:B------:R-:W-:Y:S01]  /*2210*/  UIMAD.WIDE.U32 UR22, UR27, UR19, URZ ;  /* 0x000000131b1672a5 */ /* 0x000fe2000f8e00ff */
[----:B------:R-:W-:Y:S02]  /*2220*/  UMOV UR10, UR11 ;  /* 0x0000000b000a7c82 */ /* 0x000fe40008000000 */
[----:B------:R-:W-:Y:S01]  /*2230*/  UMOV UR6, UR7 ;  /* 0x0000000700067c82 */ /* 0x000fe20008000000 */
[----:B---3--:R-:W-:Y:S02]  /*2240*/  USHF.R.U32.HI UR10, URZ, UR12, UR10 ;  /* 0x0000000cff0a7299 */ /* 0x008fe4000801160a */
[----:B------:R-:W-:Y:S02]  /*2250*/  USHF.R.U32.HI UR7, URZ, UR17, UR6 ;  /* 0x00000011ff077299 */ /* 0x000fe40008011606 */
[----:B----4-:R-:W-:Y:S02]  /*2260*/  UISETP.NE.AND UP2, UPT, UR20, 0x1, UPT ;  /* 0x000000011400788c */ /* 0x010fe4000bf45270 */
[----:B------:R-:W-:-:S02]  /*2270*/  USEL UR6, UR38, UR10, !UP0 ;  /* 0x0000000a26067287 */ /* 0x000fc4000c000000 */
[----:B------:R-:W-:Y:S02]  /*2280*/  USEL UR7, UR39, UR7, !UP2 ;  /* 0x0000000727077287 */ /* 0x000fe4000d000000 */
[----:B-1----:R-:W-:Y:S01]  /*2290*/  UIMAD.WIDE.U32 UR10, UR6, UR8, URZ ;  /* 0x00000008060a72a5 */ /* 0x002fe2000f8e00ff */
[----:B------:R-:W-:Y:S01]  /*22a0*/  UMOV UR4, UR23 ;  /* 0x0000001700047c82 */ /* 0x000fe20008000000 */
[----:B------:R-:W-:Y:S02]  /*22b0*/  UIMAD.WIDE.U32 UR14, UR37, UR16, URZ ;  /* 0x00000010250e72a5 */ /* 0x000fe4000f8e00ff */
[----:B------:R-:W-:-:S03]  /*22c0*/  UIMAD.WIDE.U32 UR22, UR7, UR8, URZ ;  /* 0x00000008071672a5 */ /* 0x000fc6000f8e00ff */
[----:B------:R-:W-:Y:S01]  /*22d0*/  UMOV UR10, UR11 ;  /* 0x0000000b000a7c82 */ /* 0x000fe20008000000 */
[----:B------:R-:W-:Y:S02]  /*22e0*/  USHF.R.U32.HI UR4, URZ, UR12, UR4 ;  /* 0x0000000cff047299 */ /* 0x000fe40008011604 */
[----:B------:R-:W-:Y:S01]  /*22f0*/  @UP3 USHF.R.U32.HI UR6, URZ, UR9, UR10 ;  /* 0x00000009ff063299 */ /* 0x000fe2000801160a */
[----:B------:R-:W-:Y:S01]  /*2300*/  UMOV UR14, UR15 ;  /* 0x0000000f000e7c82 */ /* 0x000fe20008000000 */
[----:B------:R-:W-:Y:S01]  /*2310*/  UMOV UR22, UR23 ;  /* 0x0000001700167c82 */ /* 0x000fe20008000000 */
[----:B------:R-:W-:Y:S02]  /*2320*/  USHF.R.U32.HI UR17, URZ, UR17, UR14 ;  /* 0x00000011ff117299 */ /* 0x000fe4000801160e */
[----:B------:R-:W-:Y:S02]  /*2330*/  USEL UR4, UR27, UR4, !UP0 ;  /* 0x000000041b047287 */ /* 0x000fe4000c000000 */
[----:B------:R-:W-:-:S02]  /*2340*/  @UP3 USHF.R.U32.HI UR7, URZ, UR9, UR22 ;  /* 0x00000009ff073299 */ /* 0x000fc40008011616 */
[----:B------:R-:W-:Y:S02]  /*2350*/  UIMAD UR10, UR42, UR6, URZ ;  /* 0x000000062a0a72a4 */ /* 0x000fe4000f8e02ff */
[----:B------:R-:W-:Y:S02]  /*2360*/  USEL UR6, UR37, UR17, !UP2 ;  /* 0x0000001125067287 */ /* 0x000fe4000d000000 */
[----:B------:R-:W-:Y:S02]  /*2370*/  UIMAD UR12, UR42, UR7, URZ ;  /* 0x000000072a0c72a4 */ /* 0x000fe4000f8e02ff */
[----:B------:R-:W-:Y:S02]  /*2380*/  UISETP.GE.AND UP0, UPT, UR4, UR10, UPT ;  /* 0x0000000a0400728c */ /* 0x000fe4000bf06270 */
[----:B------:R-:W-:Y:S02]  /*2390*/  UIMAD.WIDE.U32 UR10, UR4, UR8, URZ ;  /* 0x00000008040a72a5 */ /* 0x000fe4000f8e00ff */
[----:B------:R-:W-:-:S02]  /*23a0*/  UISETP.GE.OR UP0, UPT, UR6, UR12, UP0 ;  /* 0x0000000c0600728c */ /* 0x000fc40008706670 */
[----:B------:R-:W-:Y:S02]  /*23b0*/  UIMAD.WIDE.U32 UR14, UR6, UR8, URZ ;  /* 0x00000008060e72a5 */ /* 0x000fe4000f8e00ff */
[----:B------:R-:W-:Y:S01]  /*23c0*/  UIADD3 UR12, UPT, UPT, -UR6, URZ, URZ ;  /* 0x000000ff060c7290 */ /* 0x000fe2000fffe1ff */
[----:B------:R-:W-:Y:S01]  /*23d0*/  UMOV UR10, UR11 ;  /* 0x0000000b000a7c82 */ /* 0x000fe20008000000 */
[----:B------:R-:W-:Y:S02]  /*23e0*/  UIADD3 UR11, UPT, UPT, -UR4, URZ, URZ ;  /* 0x000000ff040b7290 */ /* 0x000fe4000fffe1ff */
[----:B------:R-:W-:-:S03]  /*23f0*/  USHF.R.U32.HI UR10, URZ, UR9, UR10 ;  /* 0x00000009ff0a7299 */ /* 0x000fc6000801160a */
[----:B------:R-:W-:Y:S01]  /*2400*/  @!UP0 UMOV UR8, UR15 ;  /* 0x0000000f00088c82 */ /* 0x000fe20008000000 */
[----:B------:R-:W-:Y:S02]  /*2410*/  UIMAD UR11, UR18, UR11, UR27 ;  /* 0x0000000b120b72a4 */ /* 0x000fe4000f8e021b */
[----:B------:R-:W-:Y:S02]  /*2420*/  USEL UR10, UR4, UR10, !UP3 ;  /* 0x0000000a040a7287 */ /* 0x000fe4000d800000 */
[----:B------:R-:W-:Y:S02]  /*2430*/  @!UP0 USHF.R.U32.HI UR8, URZ, UR9, UR8 ;  /* 0x00000009ff088299 */ /* 0x000fe40008011608 */
[----:B------:R-:W-:Y:S02]  /*2440*/  UIADD3 UR9, UPT, UPT, -UR10, URZ, URZ ;  /* 0x000000ff0a097290 */ /* 0x000fe4000fffe1ff */
[----:B------:R-:W-:Y:S02]  /*2450*/  @!UP0 USEL UR8, UR6, UR8, !UP3 ;  /* 0x0000000806088287 */ /* 0x000fe4000d800000 */
[----:B------:R-:W-:-:S02]  /*2460*/  UIMAD UR9, UR42, UR9, UR4 ;  /* 0x000000092a0972a4 */ /* 0x000fc4000f8e0204 */
[----:B------:R-:W-:Y:S02]  /*2470*/  @!UP0 UIADD3 UR10, UPT, UPT, UR10, -UR8, URZ ;  /* 0x800000080a0a8290 */ /* 0x000fe4000fffe0ff */
[----:B------:R-:W-:Y:S02]  /*2480*/  @!UP0 UIMAD UR8, UR9, UR7, UR8 ;  /* 0x00000007090882a4 */ /* 0x000fe4000f8e0208 */
[----:B------:R-:W-:Y:S02]  /*2490*/  @!UP0 UIMAD UR4, UR42, UR10, UR6 ;  /* 0x0000000a2a0482a4 */ /* 0x000fe4000f8e0206 */
[----:B------:R-:W-:Y:S02]  /*24a0*/  UIMAD UR7, UR20, UR12, UR37 ;  /* 0x0000000c140772a4 */ /* 0x000fe4000f8e0225 */
[----:B------:R-:W-:Y:S01]  /*24b0*/  UIMAD UR27, UR4, UR18, UR11 ;  /* 0x00000012041b72a4 */ /* 0x000fe2000f8e020b */
[----:B------:R-:W-:Y:S02]  /*24c0*/  @!UP0 UMOV UR6, UR8 ;  /* 0x0000000800068c82 */ /* 0x000fe40008000000 */
[----:B------:R-:W-:-:S12]  /*24d0*/  UIMAD UR37, UR6, UR20, UR7 ;  /* 0x00000014062572a4 */ /* 0x000fd8000f8e0207 */
.L_x_40:
[----:B------:R-:W3:Y:S02]  /*24e0*/  LDCU UR4, c[0x0][0xb30] ;  /* 0x00016600ff0477ac */ /* 0x000ee40008000800 */
[----:B---3--:R-:W-:-:S09]  /*24f0*/  UISETP.NE.AND UP0, UPT, UR4, 0x1, UPT ;  /* 0x000000010400788c */ /* 0x008fd2000bf05270 */
[----:B------:R-:W-:Y:S05]  /*2500*/  BRA.U UP0, `(.L_x_41) ;  /* 0x0000000100447547 */ /* 0x000fea000b800000 */
[----:B------:R-:W3:Y:S01]  /*2510*/  LDCU.128 UR16, c[0x0][0xb10] ;  /* 0x00016200ff1077ac */ /* 0x000ee20008000c00 */
[----:B------:R-:W4:Y:S01]  /*2520*/  LDCU UR10, c[0x0][0xb0c] ;  /* 0x00016180ff0a77ac */ /* 0x000f220008000800 */
[----:B------:R-:W1:Y:S01]  /*2530*/  LDCU UR11, c[0x0][0xb20] ;  /* 0x00016400ff0b77ac */ /* 0x000e620008000800 */
[----:B---3--:R-:W-:Y:S02]  /*2540*/  UIMAD.WIDE.U32 UR8, UR37, UR16, URZ ;  /* 0x00000010250872a5 */ /* 0x008fe4000f8e00ff */
[----:B------:R-:W-:Y:S02]  /*2550*/  UIMAD.WIDE.U32 UR6, UR27, UR19, URZ ;  /* 0x000000131b0672a5 */ /* 0x000fe4000f8e00ff */
[----:B----4-:R-:W-:Y:S02]  /*2560*/  UISETP.NE.AND UP2, UPT, UR10, 0x1, UPT ;  /* 0x000000010a00788c */ /* 0x010fe4000bf45270 */
[----:B------:R-:W-:Y:S01]  /*2570*/  UISETP.NE.AND UP0, UPT, UR18, 0x1, UPT ;  /* 0x000000011200788c */ /* 0x000fe2000bf05270 */
[----:B------:R-:W-:-:S02]  /*2580*/  UMOV UR8, UR9 ;  /* 0x0000000900087c82 */ /* 0x000fc40008000000 */
[----:B------:R-:W-:Y:S01]  /*2590*/  UMOV UR4, UR7 ;  /* 0x0000000700047c82 */ /* 0x000fe20008000000 */
[----:B------:R-:W-:Y:S02]  /*25a0*/  USHF.R.U32.HI UR17, URZ, UR17, UR8 ;  /* 0x00000011ff117299 */ /* 0x000fe40008011608 */
[----:B-1----:R-:W-:Y:S02]  /*25b0*/  USHF.R.U32.HI UR4, URZ, UR11, UR4 ;  /* 0x0000000bff047299 */ /* 0x002fe40008011604 */
[----:B------:R-:W-:Y:S02]  /*25c0*/  USEL UR6, UR37, UR17, !UP2 ;  /* 0x0000001125067287 */ /* 0x000fe4000d000000 */
[----:B------:R-:W-:-:S04]  /*25d0*/  USEL UR4, UR27, UR4, !UP0 ;  /* 0x000000041b047287 */ /* 0x000fc8000c000000 */
[----:B------:R-:W-:Y:S02]  /*25e0*/  UIADD3 UR7, UPT, UPT, UR6, -UR4, URZ ;  /* 0x8000000406077290 */ /* 0x000fe4000fffe0ff */
[----:B------:R-:W-:Y:S02]  /*25f0*/  UIADD3 UR4, UPT, UPT, -UR6, UR4, URZ ;  /* 0x0000000406047290 */ /* 0x000fe4000fffe1ff */
[----:B------:R-:W-:Y:S02]  /*2600*/  UIMAD UR27, UR7, UR18, UR27 ;  /* 0x00000012071b72a4 */ /* 0x000fe4000f8e021b */
[----:B------:R-:W-:-:S12]  /*2610*/  UIMAD UR37, UR4, UR10, UR37 ;  /* 0x0000000a042572a4 */ /* 0x000fd8000f8e0225 */
.L_x_41:
[----:B------:R-:W-:Y:S01]  /*2620*/  VIADD R11, R11, 0x1 ;  /* 0x000000010b0b7836 */ /* 0x000fe20000000000 */
[----:B------:R-:W-:Y:S02]  /*2630*/  R2UR UR6, R48 ;  /* 0x00000000300672ca */ /* 0x000fe400000e0000 */
[----:B------:R-:W-:Y:S02]  /*2640*/  R2UR UR4, R47 ;  /* 0x000000002f0472ca */ /* 0x000fe400000e0000 */
[C---:B------:R-:W-:Y:S02]  /*2650*/  ISETP.NE.AND P0, PT, R11.reuse, 0x2, PT ;  /* 0x000000020b00780c */ /* 0x040fe40003f05270 */
[----:B------:R-:W-:Y:S02]  /*2660*/  PLOP3.LUT P1, PT, PT, PT, PT, 0x80, 0x8 ;  /* 0x000000000008781c */ /* 0x000fe40003f2f070 */
[----:B-1----:R-:W-:Y:S02]  /*2670*/  SEL R0, RZ, 0x1, P0 ;  /* 0x00000001ff007807 */ /* 0x002fe40000000000 */
[----:B------:R-:W-:-:S02]  /*2680*/  SEL R11, R11, RZ, P0 ;  /* 0x000000ff0b0b7207 */ /* 0x000fc40000000000 */
[----:B------:R-:W-:Y:S01]  /*2690*/  LOP3.LUT R10, R10, R0, RZ, 0x3c, !PT ;  /* 0x000000000a0a7212 */ /* 0x000fe200078e3cff */
[----:B------:R-:W-:Y:S02]  /*26a0*/  UIADD3 UR30, UPT, UPT, UR37, UR6, URZ ;  /* 0x00000006251e7290 */ /* 0x000fe4000fffe0ff */
[----:B------:R-:W-:Y:S01]  /*26b0*/  UIADD3 UR31, UPT, UPT, UR27, UR4, URZ ;  /* 0x000000041b1f7290 */ /* 0x000fe2000fffe0ff */
[----:B------:R-:W-:Y:S11]  /*26c0*/  BRA.U UP1, `(.L_x_42) ;  /* 0xfffffff101587547 */ /* 0x000ff6000b83ffff */
[----:B------:R-:W-:Y:S01]  /*26d0*/  UIADD3 UR13, UPT, UPT, UR13, 0x18, URZ ;  /* 0x000000180d0d7890 */ /* 0x000fe2000fffe0ff */
[----:B------:R-:W-:-:S03]  /*26e0*/  SHF.L.U32 R2, R12, 0x1f, RZ ;  /* 0x0000001f0c027819 */ /* 0x000fc600000006ff */
[----:B------:R-:W-:-:S09]  /*26f0*/  ULEA UR4, UR5, UR13, 0x3 ;  /* 0x0000000d05047291 */ /* 0x000fd2000f8e18ff */
[----:B------:R-:W1:Y:S02]  /*2700*/  SYNCS.PHASECHK.TRANS64.TRYWAIT P0, [UR4], R2 ;  /* 0x00000002ff0075a7 */ /* 0x000e640008001104 */
[----:B-1----:R-:W-:Y:S05]  /*2710*/  @!P0 BRA `(.L_x_43) ;  /* 0x0000005c00b08947 */ /* 0x002fea0003800000 */
.L_x_142:
[----:B------:R-:W-:-:S04]  /*2720*/  UIADD3 UR4, UPT, UPT, UR5, 0x1, URZ ;  /* 0x0000000105047890 */ /* 0x000fc8000fffe0ff */
[----:B------:R-:W-:-:S04]  /*2730*/  UISETP.NE.AND UP0, UPT, UR4, 0x3, UPT ;  /* 0x000000030400788c */ /* 0x000fc8000bf05270 */
[----:B------:R-:W-:Y:S02]  /*2740*/  USEL UR6, URZ, 0x1, UP0 ;  /* 0x00000001ff067887 */ /* 0x000fe40008000000 */
[----:B------:R-:W-:-:S04]  /*2750*/  USEL UR4, UR4, URZ, UP0 ;  /* 0x000000ff04047287 */ /* 0x000fc80008000000 */
[----:B------:R-:W-:Y:S01]  /*2760*/  ULEA UR5, UR4, UR13, 0x3 ;  /* 0x0000000d04057291 */ /* 0x000fe2000f8e18ff */
[----:B------:R-:W-:-:S04]  /*2770*/  LOP3.LUT R12, R12, UR6, RZ, 0x3c, !PT ;  /* 0x000000060c0c7c12 */ /* 0x000fc8000f8e3cff */
[----:B-1----:R-:W-:-:S04]  /*2780*/  SHF.L.U32 R2, R12, 0x1f, RZ ;  /* 0x0000001f0c027819 */ /* 0x002fc800000006ff */
[----:B------:R-:W1:Y:S02]  /*2790*/  SYNCS.PHASECHK.TRANS64.TRYWAIT P0, [UR5], R2 ;  /* 0x00000002ff0075a7 */ /* 0x000e640008001105 */
[----:B-1----:R-:W-:Y:S05]  /*27a0*/  @!P0 BRA `(.L_x_44) ;  /* 0x0000005c00a48947 */ /* 0x002fea0003800000 */
.L_x_144:
[----:B------:R-:W-:-:S04]  /*27b0*/  UIADD3 UR4, UPT, UPT, UR4, 0x1, URZ ;  /* 0x0000000104047890 */ /* 0x000fc8000fffe0ff */
[----:B------:R-:W-:-:S04]  /*27c0*/  UISETP.NE.AND UP0, UPT, UR4, 0x3, UPT ;  /* 0x000000030400788c */ /* 0x000fc8000bf05270 */
[----:B------:R-:W-:Y:S02]  /*27d0*/  USEL UR5, URZ, 0x1, UP0 ;  /* 0x00000001ff057887 */ /* 0x000fe40008000000 */
[----:B------:R-:W-:-:S04]  /*27e0*/  USEL UR4, UR4, URZ, UP0 ;  /* 0x000000ff04047287 */ /* 0x000fc80008000000 */
[----:B------:R-:W-:Y:S01]  /*27f0*/  ULEA UR4, UR4, UR13, 0x3 ;  /* 0x0000000d04047291 */ /* 0x000fe2000f8e18ff */
[----:B-1----:R-:W-:-:S04]  /*2800*/  LOP3.LUT R2, R12, UR5, RZ, 0x3c, !PT ;  /* 0x000000050c027c12 */ /* 0x002fc8000f8e3cff */
[----:B------:R-:W-:Y:S01]  /*2810*/  SHF.L.U32 R2, R2, 0x1f, RZ ;  /* 0x0000001f02027819 */ /* 0x000fe200000006ff */
[----:B------:R-:W-:-:S07]  /*2820*/  IMAD.U32 R0, RZ, RZ, UR4 ;  /* 0x00000004ff007e24 */ /* 0x000fce000f8e00ff */
.L_x_45:
[----:B-1----:R1:W3:Y:S02]  /*2830*/  SYNCS.PHASECHK.TRANS64.TRYWAIT P0, [R0+URZ], R2 ;  /* 0x00000002000075a7 */ /* 0x0022e400080011ff */
[----:B---3--:R-:W-:Y:S05]  /*2840*/  @!P0 NANOSLEEP.SYNCS 0x989680 ;  /* 0x009896800000895d */ /* 0x008fea0003900000 */
[----:B------:R-:W3:Y:S02]  /*2850*/  @!P0 SYNCS.PHASECHK.TRANS64 P0, [R0+URZ], R2 ;  /* 0x00000002000085a7 */ /* 0x000ee400080010ff */
[----:B--23--:R-:W-:Y:S05]  /*2860*/  @P0 EXIT ;  /* 0x000000000000094d */ /* 0x00cfea0003800000 */
[----:B------:R-:W-:Y:S05]  /*2870*/  BRA `(.L_x_45) ;  /* 0xfffffffc00ec7947 */ /* 0x000fea000383ffff */
.L_x_22:
[----:B------:R-:W2:Y:S02]  /*2880*/  S2UR UR4, SR_CgaCtaId ;  /* 0x00000000000479c3 */ /* 0x000ea40000008800 */
[----:B--2---:R-:W-:-:S04]  /*2890*/  UISETP.NE.AND UP0, UPT, UR4, URZ, UPT ;  /* 0x000000ff0400728c */ /* 0x004fc8000bf05270 */
[----:B------:R-:W-:-:S09]  /*28a0*/  UISETP.NE.OR UP0, UPT, UR18, 0x1, UP0 ;  /* 0x000000011200788c */ /* 0x000fd20008705670 */
[----:B------:R-:W-:Y:S05]  /*28b0*/  BRA.U UP0, `(.L_x_46) ;  /* 0x00000005004c7547 */ /* 0x000fea000b800000 */
[----:B------:R-:W2:Y:S01]  /*28c0*/  S2UR UR5, SR_CgaCtaId ;  /* 0x00000000000579c3 */ /* 0x000ea20000008800 */
[----:B------:R-:W-:Y:S01]  /*28d0*/  UMOV UR4, 0x400 ;  /* 0x0000040000047882 */ /* 0x000fe20000000000 */
[----:B------:R-:W-:Y:S01]  /*28e0*/  ISETP.GE.U32.AND P2, PT, R0, 0x2, PT ;  /* 0x000000020000780c */ /* 0x000fe20003f46070 */
[----:B------:R-:W-:Y:S01]  /*28f0*/  IMAD.MOV.U32 R12, RZ, RZ, 0x1 ;  /* 0x00000001ff0c7424 */ /* 0x000fe200078e00ff */
[----:B------:R-:W-:Y:S02]  /*2900*/  CS2R R10, SRZ ;  /* 0x00000000000a7805 */ /* 0x000fe4000001ff00 */
[----:B------:R-:W-:Y:S01]  /*2910*/  CS2R R8, SRZ ;  /* 0x0000000000087805 */ /* 0x000fe2000001ff00 */
[----:B--2---:R-:W-:-:S03]  /*2920*/  ULEA UR6, UR5, UR4, 0x18 ;  /* 0x0000000405067291 */ /* 0x004fc6000f8ec0ff */
[----:B------:R-:W-:-:S09]  /*2930*/  UMOV UR5, URZ ;  /* 0x000000ff00057c82 */ /* 0x000fd20008000000 */
.L_x_50:
[----:B------:R-:W-:Y:S02]  /*2940*/  LEA R2, R8, UR6, 0x3 ;  /* 0x0000000608027c11 */ /* 0x000fe4000f8e18ff */
[----:B------:R-:W-:-:S03]  /*2950*/  SHF.L.U32 R4, R9, 0x1f, RZ ;  /* 0x0000001f09047819 */ /* 0x000fc600000006ff */
[----:B------:R-:W-:Y:S01]  /*2960*/  VIADD R5, R2, 0xf0 ;  /* 0x000000f002057836 */ /* 0x000fe20000000000 */
[----:B------:R-:W2:Y:S02]  /*2970*/  SYNCS.PHASECHK.TRANS64.TRYWAIT P0, [R2+URZ+0xe0], R4 ;  /* 0x0000e004020075a7 */ /* 0x000ea400080011ff */
[----:B--2---:R-:W-:Y:S05]  /*2980*/  @!P0 BRA `(.L_x_47) ;  /* 0x0000005c00448947 */ /* 0x004fea0003800000 */
.L_x_145:
[----:B------:R-:W-:Y:S01]  /*2990*/  ULEA UR4, UR5, UR6, 0x3 ;  /* 0x0000000605047291 */ /* 0x000fe2000f8e18ff */
[----:B--2---:R-:W-:Y:S01]  /*29a0*/  PRMT R2, RZ, 0x654, R5 ;  /* 0x00000654ff027816 */ /* 0x004fe20000000005 */
[----:B------:R-:W-:Y:S01]  /*29b0*/  @!P2 IMAD.MOV.U32 R4, RZ, RZ, 0x10 ;  /* 0x00000010ff04a424 */ /* 0x000fe200078e00ff */
[----:B------:R-:W-:Y:S01]  /*29c0*/  SHF.L.U32 R5, R12, 0x1f, RZ ;  /* 0x0000001f0c057819 */ /* 0x000fe200000006ff */
[----:B------:R-:W-:Y:S01]  /*29d0*/  UIADD3 UR7, UPT, UPT, UR4, 0x80, URZ ;  /* 0x0000008004077890 */ /* 0x000fe2000fffe0ff */
[----:B------:R2:W-:Y:S05]  /*29e0*/  SYNCS.ARRIVE.TRANS64.RED.A1T0 RZ, [R2+URZ], RZ ;  /* 0x000000ff02ff79a7 */ /* 0x0005ea00081004ff */
[----:B------:R-:W-:Y:S01]  /*29f0*/  IMAD.U32 R6, RZ, RZ, UR7 ;  /* 0x00000007ff067e24 */ /* 0x000fe2000f8e00ff */
[----:B------:R-:W3:Y:S04]  /*2a00*/  SYNCS.PHASECHK.TRANS64.TRYWAIT P0, [UR4+0x90], R5 ;  /* 0x00009005ff0075a7 */ /* 0x000ee80008001104 */
[----:B------:R-:W-:Y:S01]  /*2a10*/  PRMT R6, R0, 0x654, R6 ;  /* 0x0000065400067816 */ /* 0x000fe20000000006 */
[----:B--23--:R-:W-:Y:S06]  /*2a20*/  @!P0 BRA `(.L_x_48) ;  /* 0x0000005c00308947 */ /* 0x00cfec0003800000 */
.L_x_147:
[----:B------:R-:W-:Y:S01]  /*2a30*/  ULEA UR8, UR5, UR6, 0x4 ;  /* 0x0000000605087291 */ /* 0x000fe2000f8e20ff */
[----:B------:R-:W-:Y:S01]  /*2a40*/  SEL R3, R6, R3, !P2 ;  /* 0x0000000306037207 */ /* 0x000fe20005000000 */
[----:B------:R-:W-:Y:S01]  /*2a50*/  UIADD3 UR9, UPT, UPT, UR4, 0x80, URZ ;  /* 0x0000008004097890 */ /* 0x000fe2000fffe0ff */
[----:B--2---:R-:W-:Y:S01]  /*2a60*/  LEA R2, R11, UR6, 0x3 ;  /* 0x000000060b027c11 */ /* 0x004fe2000f8e18ff */
[----:B------:R-:W-:Y:S01]  /*2a70*/  UIADD3 UR8, UPT, UPT, UR8, 0x110, URZ ;  /* 0x0000011008087890 */ /* 0x000fe2000fffe0ff */
[----:B------:R2:W-:Y:S01]  /*2a80*/  @!P2 SYNCS.ARRIVE.TRANS64.RED RZ, [R3+URZ], R4 ;  /* 0x0000000403ffa9a7 */ /* 0x0005e200080004ff */
[----:B------:R-:W-:Y:S01]  /*2a90*/  UIADD3 UR4, UPT, UPT, UR5, 0x1, URZ ;  /* 0x0000000105047890 */ /* 0x000fe2000fffe0ff */
[----:B------:R-:W-:-:S03]  /*2aa0*/  VIADD R8, R8, 0x1 ;  /* 0x0000000108087836 */ /* 0x000fc60000000000 */
[----:B------:R-:W-:Y:S02]  /*2ab0*/  UISETP.NE.AND UP0, UPT, UR4, 0x2, UPT ;  /* 0x000000020400788c */ /* 0x000fe4000bf05270 */
[----:B------:R-:W-:Y:S01]  /*2ac0*/  ISETP.NE.AND P0, PT, R8, 0x2, PT ;  /* 0x000000020800780c */ /* 0x000fe20003f05270 */
[----:B------:R-:W-:Y:S06]  /*2ad0*/  UGETNEXTWORKID.BROADCAST [UR8], [UR9] ;  /* 0x00000000080073ca */ /* 0x000fec0008000100 */
[----:B------:R-:W-:Y:S02]  /*2ae0*/  USEL UR7, URZ, 0x1, UP0 ;  /* 0x00000001ff077887 */ /* 0x000fe40008000000 */
[----:B------:R-:W-:-:S04]  /*2af0*/  USEL UR5, UR4, URZ, UP0 ;  /* 0x000000ff04057287 */ /* 0x000fc80008000000 */
[----:B------:R-:W-:Y:S02]  /*2b00*/  LOP3.LUT R12, R12, UR7, RZ, 0x3c, !PT ;  /* 0x000000070c0c7c12 */ /* 0x000fe4000f8e3cff */
[----:B--2---:R-:W-:-:S04]  /*2b10*/  SHF.L.U32 R4, R10, 0x1f, RZ ;  /* 0x0000001f0a047819 */ /* 0x004fc800000006ff */
[----:B------:R-:W2:Y:S02]  /*2b20*/  SYNCS.PHASECHK.TRANS64.TRYWAIT P1, [R2+URZ+0x80], R4 ;  /* 0x00008004020075a7 */ /* 0x000ea400080211ff */
[----:B--2---:R-:W-:Y:S05]  /*2b30*/  @!P1 BRA `(.L_x_49) ;  /* 0x0000005c00049947 */ /* 0x004fea0003800000 */
.L_x_148:
[C---:B--2---:R-:W-:Y:S01]  /*2b40*/  LEA R4, R11.reuse, UR6, 0x4 ;  /* 0x000000060b047c11 */ /* 0x044fe2000f8e20ff */
[----:B------:R-:W-:Y:S01]  /*2b50*/  VIADD R2, R2, 0x90 ;  /* 0x0000009002027836 */ /* 0x000fe20000000000 */
[----:B------:R-:W-:Y:S01]  /*2b60*/  SEL R8, R8, RZ, P0 ;  /* 0x000000ff08087207 */ /* 0x000fe20000000000 */
[----:B------:R-:W-:-:S03]  /*2b70*/  VIADD R11, R11, 0x1 ;  /* 0x000000010b0b7836 */ /* 0x000fc60000000000 */
[----:B------:R-:W2:Y:S01]  /*2b80*/  LDS.128 R4, [R4+0x110] ;  /* 0x0001100004047984 */ /* 0x000ea20000000c00 */
[----:B------:R-:W-:Y:S02]  /*2b90*/  PRMT R2, RZ, 0x654, R2 ;  /* 0x00000654ff027816 */ /* 0x000fe40000000002 */
[C---:B------:R-:W-:Y:S01]  /*2ba0*/  ISETP.NE.AND P1, PT, R11.reuse, 0x2, PT ;  /* 0x000000020b00780c */ /* 0x040fe20003f25270 */
[----:B------:R-:W-:Y:S01]  /*2bb0*/  @!PT LDS RZ, [RZ] ;  /* 0x00000000fffff984 */ /* 0x000fe20000000800 */
[----:B------:R-:W-:Y:S01]  /*2bc0*/  @!PT LDS RZ, [RZ] ;  /* 0x00000000fffff984 */ /* 0x000fe20000000800 */
[----:B------:R-:W-:Y:S01]  /*2bd0*/  @!PT LDS RZ, [RZ] ;  /* 0x00000000fffff984 */ /* 0x000fe20000000800 */
[----:B------:R-:W-:Y:S01]  /*2be0*/  @!PT LDS RZ, [RZ] ;  /* 0x00000000fffff984 */ /* 0x000fe20000000800 */
[----:B------:R3:W-:Y:S06]  /*2bf0*/  MEMBAR.ALL.CTA ;  /* 0x0000000000007992 */ /* 0x0007ec0000008000 */
[----:B---3--:R-:W3:Y:S01]  /*2c00*/  FENCE.VIEW.ASYNC.S ;  /* 0x00000000000073c6 */ /* 0x008ee20000000000 */
[----:B------:R-:W-:Y:S01]  /*2c10*/  SEL R11, R11, RZ, P1 ;  /* 0x000000ff0b0b7207 */ /* 0x000fe20000800000 */
[----:B---3--:R3:W-:Y:S01]  /*2c20*/  SYNCS.ARRIVE.TRANS64.RED.A1T0 RZ, [R2+URZ], RZ ;  /* 0x000000ff02ff79a7 */ /* 0x0087e200081004ff */
[----:B--2---:R-:W-:-:S02]  /*2c30*/  LOP3.LUT P3, RZ, R6, 0x1, RZ, 0xc0, !PT ;  /* 0x0000000106ff7812 */ /* 0x004fc4000786c0ff */
[----:B------:R-:W-:-:S04]  /*2c40*/  SEL R4, RZ, 0x1, P1 ;  /* 0x00000001ff047807 */ /* 0x000fc80000800000 */
[----:B------:R-:W-:Y:S02]  /*2c50*/  LOP3.LUT R10, R10, R4, RZ, 0x3c, !PT ;  /* 0x000000040a0a7212 */ /* 0x000fe400078e3cff */
[----:B---3--:R-:W-:-:S04]  /*2c60*/  SEL R2, RZ, 0x1, P0 ;  /* 0x00000001ff027807 */ /* 0x008fc80000000000 */
[----:B------:R-:W-:Y:S01]  /*2c70*/  LOP3.LUT R9, R9, R2, RZ, 0x3c, !PT ;  /* 0x0000000209097212 */ /* 0x000fe200078e3cff */
[----:B------:R-:W-:Y:S06]  /*2c80*/  @P3 BRA `(.L_x_50) ;  /* 0xfffffffc002c3947 */ /* 0x000fec000383ffff */
[----:B------:R-:W-:Y:S01]  /*2c90*/  ULEA UR4, UR5, UR6, 0x3 ;  /* 0x0000000605047291 */ /* 0x000fe2000f8e18ff */
[----:B------:R-:W-:-:S08]  /*2ca0*/  SHF.L.U32 R2, R12, 0x1f, RZ ;  /* 0x0000001f0c027819 */ /* 0x000fd000000006ff */
[----:B------:R-:W2:Y:S02]  /*2cb0*/  SYNCS.PHASECHK.TRANS64 P0, [UR4+0x90], R2 ;  /* 0x00009002ff0075a7 */ /* 0x000ea40008001004 */
[----:B--2---:R-:W-:Y:S05]  /*2cc0*/  @P0 BRA `(.L_x_51) ;  /* 0x0000000000080947 */ /* 0x004fea0003800000 */
[----:B------:R-:W2:Y:S02]  /*2cd0*/  SYNCS.PHASECHK.TRANS64.TRYWAIT P0, [UR4+0x90], R2 ;  /* 0x00009002ff0075a7 */ /* 0x000ea40008001104 */
[----:B--2---:R-:W-:Y:S05]  /*2ce0*/  @!P0 BRA `(.L_x_52) ;  /* 0x0000005800ac8947 */ /* 0x004fea0003800000 */
.L_x_51:
[----:B------:R-:W-:-:S04]  /*2cf0*/  UIADD3 UR7, UPT, UPT, UR5, 0x1, URZ ;  /* 0x0000000105077890 */ /* 0x000fc8000fffe0ff */
[----:B------:R-:W-:-:S04]  /*2d00*/  UISETP.NE.AND UP0, UPT, UR7, 0x2, UPT ;  /* 0x000000020700788c */ /* 0x000fc8000bf05270 */
[----:B------:R-:W-:Y:S02]  /*2d10*/  USEL UR8, URZ, 0x1, UP0 ;  /* 0x00000001ff087887 */ /* 0x000fe40008000000 */
[----:B------:R-:W-:-:S04]  /*2d20*/  USEL UR7, UR7, URZ, UP0 ;  /* 0x000000ff07077287 */ /* 0x000fc80008000000 */
[----:B------:R-:W-:Y:S01]  /*2d30*/  ULEA UR7, UR7, UR6, 0x3 ;  /* 0x0000000607077291 */ /* 0x000fe2000f8e18ff */
[----:B--2---:R-:W-:-:S04]  /*2d40*/  LOP3.LUT R2, R12, UR8, RZ, 0x3c, !PT ;  /* 0x000000080c027c12 */ /* 0x004fc8000f8e3cff */
[----:B------:R-:W-:-:S04]  /*2d50*/  SHF.L.U32 R0, R2, 0x1f, RZ ;  /* 0x0000001f02007819 */ /* 0x000fc800000006ff */
[----:B------:R-:W2:Y:S02]  /*2d60*/  SYNCS.PHASECHK.TRANS64 P0, [UR7+0x90], R0 ;  /* 0x00009000ff0075a7 */ /* 0x000ea40008001007 */
[----:B-12---:R-:W-:Y:S05]  /*2d70*/  @P0 EXIT ;  /* 0x000000000000094d */ /* 0x006fea0003800000 */
[----:B------:R-:W-:Y:S02]  /*2d80*/  SHF.L.U32 R2, R2, 0x1f, RZ ;  /* 0x0000001f02027819 */ /* 0x000fe400000006ff */
[----:B------:R-:W-:-:S07]  /*2d90*/  MOV R0, UR7 ;  /* 0x0000000700007c02 */ /* 0x000fce0008000f00 */
.L_x_53:
[----:B-1----:R1:W2:Y:S02]  /*2da0*/  SYNCS.PHASECHK.TRANS64.TRYWAIT P0, [R0+URZ+0x90], R2 ;  /* 0x00009002000075a7 */ /* 0x0022a400080011ff */
[----:B--2---:R-:W-:Y:S05]  /*2db0*/  @!P0 NANOSLEEP.SYNCS 0x989680 ;  /* 0x009896800000895d */ /* 0x004fea0003900000 */
[----:B------:R-:W2:Y:S02]  /*2dc0*/  @!P0 SYNCS.PHASECHK.TRANS64 P0, [R0+URZ+0x90], R2 ;  /* 0x00009002000085a7 */ /* 0x000ea400080010ff */
[----:B--2---:R-:W-:Y:S05]  /*2dd0*/  @P0 EXIT ;  /* 0x000000000000094d */ /* 0x004fea0003800000 */
[----:B------:R-:W-:Y:S05]  /*2de0*/  BRA `(.L_x_53) ;  /* 0xfffffffc00ec7947 */ /* 0x000fea000383ffff */
.L_x_46:
[----:B------:R-:W-:Y:S05]  /*2df0*/  BRA.U UP4, `(.L_x_54) ;  /* 0x0000000d04a07547 */ /* 0x000fea000b800000 */
[----:B------:R-:W2:Y:S01]  /*2e00*/  S2UR UR7, SR_CgaCtaId ;  /* 0x00000000000779c3 */ /* 0x000ea20000008800 */
[----:B------:R-:W-:Y:S01]  /*2e10*/  UMOV UR4, 0x40 ;  /* 0x0000004000047882 */ /* 0x000fe20000000000 */
[----:B------:R-:W-:Y:S01]  /*2e20*/  NOP ;  /* 0x0000000000007918 */ /* 0x000fe20000000000 */
[----:B------:R-:W-:Y:S01]  /*2e30*/  UMOV UR6, 0x400 ;  /* 0x0000040000067882 */ /* 0x000fe20000000000 */
[----:B--2---:R-:W-:Y:S02]  /*2e40*/  ULEA UR5, UR7, UR4, 0x18 ;  /* 0x0000000407057291 */ /* 0x004fe4000f8ec0ff */
[----:B------:R-:W-:-:S07]  /*2e50*/  ULEA UR6, UR7, UR6, 0x18 ;  /* 0x0000000607067291 */ /* 0x000fce000f8ec0ff */
[----:B------:R-:W2:Y:S02]  /*2e60*/  LDS.U8 R0, [UR5+0x1c] ;  /* 0x00001c05ff007984 */ /* 0x000ea40008000000 */
[----:B--2---:R-:W-:-:S13]  /*2e70*/  ISETP.NE.AND P0, PT, R0, RZ, PT ;  /* 0x000000ff0000720c */ /* 0x004fda0003f05270 */
[----:B------:R-:W-:Y:S05]  /*2e80*/  @P0 BRA `(.L_x_55) ;  /* 0x0000000000580947 */ /* 0x000fea0003800000 */
[----:B------:R-:W-:-:S13]  /*2e90*/  ELECT P0, URZ, PT ;  /* 0x0000000000ff782f */ /* 0x000fda0003800000 */
[----:B------:R-:W-:Y:S05]  /*2ea0*/  @!P0 BRA `(.L_x_56) ;  /* 0x0000000000608947 */ /* 0x000fea0003800000 */
[----:B------:R-:W-:Y:S01]  /*2eb0*/  UMOV UR4, 0x10 ;  /* 0x0000001000047882 */ /* 0x000fe20000000000 */
[----:B------:R-:W-:Y:S01]  /*2ec0*/  HFMA2 R0, -RZ, RZ, 0, 5.9604644775390625e-08 ;  /* 0x00000001ff007431 */ /* 0x000fe200000001ff */
[----:B------:R-:W-:-:S03]  /*2ed0*/  MOV R3, 0xffff ;  /* 0x0000ffff00037802 */ /* 0x000fc60000000f00 */
[----:B------:R-:W-:Y:S04]  /*2ee0*/  DEPBAR.LE SB2, 0x36 ;  /* 0x0000ad800000791a */ /* 0x000fe80000000000 */
[----:B------:R-:W2:Y:S02]  /*2ef0*/  UTCATOMSWS.FIND_AND_SET.ALIGN UP0, UR4, UR4 ;  /* 0x00000004000475e3 */ /* 0x000ea40008000800 */
[----:B--2---:R-:W-:Y:S01]  /*2f00*/  MOV R4, UR4 ;  /* 0x0000000400047c02 */ /* 0x004fe20008000f00 */
[----:B------:R-:W-:Y:S06]  /*2f10*/  BRA.U UP0, `(.L_x_57) ;  /* 0x0000000100187547 */ /* 0x000fec000b800000 */
.L_x_58:
[----:B------:R-:W-:Y:S05]  /*2f20*/  NANOSLEEP 0x64 ;  /* 0x000000640000795d */ /* 0x000fea0003800000 */
[----:B------:R-:W-:-:S05]  /*2f30*/  UMOV UR4, 0x10 ;  /* 0x0000001000047882 */ /* 0x000fca0000000000 */
[----:B------:R-:W-:Y:S04]  /*2f40*/  DEPBAR.LE SB2, 0x36 ;  /* 0x0000ad800000791a */ /* 0x000fe80000000000 */
[----:B------:R-:W2:Y:S02]  /*2f50*/  UTCATOMSWS.FIND_AND_SET.ALIGN UP0, UR4, UR4 ;  /* 0x00000004000475e3 */ /* 0x000ea40008000800 */
[----:B--2---:R-:W-:Y:S01]  /*2f60*/  MOV R4, UR4 ;  /* 0x0000000400047c02 */ /* 0x004fe20008000f00 */
[----:B------:R-:W-:Y:S05]  /*2f70*/  BRA.U !UP0, `(.L_x_58) ;  /* 0xfffffffd08e87547 */ /* 0x000fea000b83ffff */
.L_x_57:
[-C--:B------:R-:W-:Y:S02]  /*2f80*/  SHF.L.U32 R3, R3, R4.reuse, RZ ;  /* 0x0000000403037219 */ /* 0x080fe400000006ff */
[----:B------:R-:W-:Y:S01]  /*2f90*/  SHF.L.U32 R0, R0, R4, RZ ;  /* 0x0000000400007219 */ /* 0x000fe200000006ff */
[----:B------:R-:W-:Y:S02]  /*2fa0*/  IMAD.SHL.U32 R4, R4, 0x20, RZ ;  /* 0x0000002004047824 */ /* 0x000fe400078e00ff */
[----:B------:R2:W-:Y:S04]  /*2fb0*/  ATOMS.OR RZ, [UR5+0x14], R3 ;  /* 0x00001403ffff798c */ /* 0x0005e8000b000005 */
[----:B------:R2:W-:Y:S04]  /*2fc0*/  ATOMS.OR RZ, [UR5+0x18], R0 ;  /* 0x00001800ffff798c */ /* 0x0005e8000b000005 */
[----:B------:R2:W-:Y:S01]  /*2fd0*/  STS [UR6+0x130], R4 ;  /* 0x00013004ff007988 */ /* 0x0005e20008000806 */
[----:B------:R-:W-:Y:S05]  /*2fe0*/  BRA `(.L_x_56) ;  /* 0x0000000000107947 */ /* 0x000fea0003800000 */
.L_x_55:
[----:B------:R-:W-:Y:S02]  /*2ff0*/  MOV R0, 0xffffffff ;  /* 0xffffffff00007802 */ /* 0x000fe40000000f00 */
[----:B------:R-:W-:-:S03]  /*3000*/  MOV R4, 0x3030 ;  /* 0x0000303000047802 */ /* 0x000fc60000000f00 */
[----:B------:R2:W-:Y:S04]  /*3010*/  STS [UR6+0x130], R0 ;  /* 0x00013000ff007988 */ /* 0x0005e80008000806 */
[----:B-12--5:R-:W-:Y:S05]  /*3020*/  CALL.REL.NOINC `($__internal_1_$__cuda_sm10x_tcgen05_guardrail_trap_phase_invalid_during_alloc) ;  /* 0x0000005c00f47944 */ /* 0x026fea0003c00000 */
.L_x_56:
[----:B------:R-:W-:Y:S05]  /*3030*/  WARPSYNC.ALL ;  /* 0x0000000000007948 */ /* 0x000fea0003800000 */
[----:B------:R-:W3:Y:S01]  /*3040*/  S2UR UR4, SR_CgaCtaId ;  /* 0x00000000000479c3 */ /* 0x000ee20000008800 */
[----:B------:R-:W-:Y:S01]  /*3050*/  UMOV UR17, 0x400 ;  /* 0x0000040000117882 */ /* 0x000fe20000000000 */
[----:B------:R-:W-:-:S06]  /*3060*/  NOP ;  /* 0x0000000000007918 */ /* 0x000fcc0000000000 */
[----:B------:R-:W-:Y:S06]  /*3070*/  BAR.ARV 0x6, 0xa0 ;  /* 0x0182800000007b1d */ /* 0x000fec0000002000 */
[----:B------:R-:W4:Y:S01]  /*3080*/  LDCU UR5, c[0x0][0x38c] ;  /* 0x00007180ff0577ac */ /* 0x000f220008000800 */
[----:B------:R-:W-:Y:S01]  /*3090*/  LOP3.LUT R2, R2, 0xffff, RZ, 0xc0, !PT ;  /* 0x0000ffff02027812 */ /* 0x000fe200078ec0ff */
[----:B------:R-:W-:Y:S01]  /*30a0*/  IMAD.MOV.U32 R11, RZ, RZ, 0x1 ;  /* 0x00000001ff0b7424 */ /* 0x000fe200078e00ff */
[----:B------:R-:W-:Y:S01]  /*30b0*/  CS2R R8, SRZ ;  /* 0x0000000000087805 */ /* 0x000fe2000001ff00 */
[----:B------:R-:W1:Y:S01]  /*30c0*/  LDCU UR8, c[0x0][0x38c] ;  /* 0x00007180ff0877ac */ /* 0x000e620008000800 */
[----:B------:R-:W-:Y:S01]  /*30d0*/  R2UR UR19, R2 ;  /* 0x00000000021372ca */ /* 0x000fe200000e0000 */
[----:B------:R-:W-:Y:S01]  /*30e0*/  IMAD.MOV.U32 R10, RZ, RZ, RZ ;  /* 0x000000ffff0a7224 */ /* 0x000fe200078e00ff */
[----:B------:R-:W-:Y:S01]  /*30f0*/  UMOV UR22, URZ ;  /* 0x000000ff00167c82 */ /* 0x000fe20008000000 */
[----:B------:R-:W-:Y:S01]  /*3100*/  UMOV UR14, URZ ;  /* 0x000000ff000e7c82 */ /* 0x000fe20008000000 */
[----:B---3--:R-:W-:Y:S01]  /*3110*/  ULEA UR17, UR4, UR17, 0x18 ;  /* 0x0000001104117291 */ /* 0x008fe2000f8ec0ff */
[----:B------:R-:W-:Y:S01]  /*3120*/  UMOV UR26, 0x0 ;  /* 0x00000000001a7882 */ /* 0x000fe20000000000 */
[----:B------:R-:W-:-:S02]  /*3130*/  UMOV UR27, 0x4200490 ;  /* 0x04200490001b7882 */ /* 0x000fc40000000000 */
[----:B------:R-:W-:Y:S02]  /*3140*/  UIADD3 UR6, UPT, UPT, UR17, 0x4400, URZ ;  /* 0x0000440011067890 */ /* 0x000fe4000fffe0ff */
[----:B------:R-:W-:Y:S02]  /*3150*/  UIADD3 UR7, UPT, UPT, UR17, 0x7400, URZ ;  /* 0x0000740011077890 */ /* 0x000fe4000fffe0ff */
[----:B----4-:R-:W-:Y:S01]  /*3160*/  UIADD3 UR5, UPT, UPT, UR5, 0x1f, URZ ;  /* 0x0000001f05057890 */ /* 0x010fe2000fffe0ff */
[----:B--2---:R-:W2:Y:S01]  /*3170*/  LDS R0, [UR17+0x130] ;  /* 0x00013011ff007984 */ /* 0x004ea20008000800 */
[----:B------:R-:W-:Y:S02]  /*3180*/  USHF.R.U32.HI UR6, URZ, 0x4, UR6 ;  /* 0x00000004ff067899 */ /* 0x000fe40008011606 */
[----:B------:R-:W-:Y:S02]  /*3190*/  USHF.R.S32.HI UR4, URZ, 0x1f, UR5 ;  /* 0x0000001fff047899 */ /* 0x000fe40008011405 */
[----:B------:R-:W-:-:S02]  /*31a0*/  ULOP3.LUT UR6, UR6, 0x3fff, URZ, 0xc0, !UPT ;  /* 0x00003fff06067892 */ /* 0x000fc4000f8ec0ff */
[----:B------:R-:W-:Y:S02]  /*31b0*/  ULEA.HI UR4, UR4, UR5, URZ, 0x5 ;  /* 0x0000000504047291 */ /* 0x000fe4000f8f28ff */
[----:B------:R-:W-:Y:S02]  /*31c0*/  USHF.R.U32.HI UR5, URZ, 0x4, UR7 ;  /* 0x00000004ff057899 */ /* 0x000fe40008011607 */
[----:B------:R-:W-:Y:S02]  /*31d0*/  USHF.R.S32.HI UR28, URZ, 0x5, UR4 ;  /* 0x00000005ff1c7899 */ /* 0x000fe40008011404 */
[----:B------:R-:W-:Y:S02]  /*31e0*/  ULOP3.LUT UR5, UR5, 0x3fff, URZ, 0xc0, !UPT ;  /* 0x00003fff05057892 */ /* 0x000fe4000f8ec0ff */
[----:B------:R-:W-:Y:S02]  /*31f0*/  UISETP.LT.AND UP0, UPT, UR28, 0x1, UPT ;  /* 0x000000011c00788c */ /* 0x000fe4000bf01270 */
[----:B------:R-:W-:-:S02]  /*3200*/  ULOP3.LUT UR20, UR6, 0x10000, URZ, 0xfc, !UPT ;  /* 0x0001000006147892 */ /* 0x000fc4000f8efcff */
[----:B------:R-:W-:Y:S02]  /*3210*/  USEL UR29, UR28, 0x1, !UP0 ;  /* 0x000000011c1d7887 */ /* 0x000fe4000c000000 */
[----:B------:R-:W-:Y:S02]  /*3220*/  ULOP3.LUT UR21, UR5, 0x10000, URZ, 0xfc, !UPT ;  /* 0x0001000005157892 */ /* 0x000fe4000f8efcff */
[----:B------:R-:W-:Y:S02]  /*3230*/  UIADD3 UR29, UPT, UPT, -UR29, URZ, URZ ;  /* 0x000000ff1d1d7290 */ /* 0x000fe4000fffe1ff */
[----:B-1----:R-:W-:Y:S01]  /*3240*/  UISETP.GE.AND UP4, UPT, UR8, 0x1, UPT ;  /* 0x000000010800788c */ /* 0x002fe2000bf86270 */
[----:B------:R-:W-:Y:S01]  /*3250*/  UMOV UR24, 0x0 ;  /* 0x0000000000187882 */ /* 0x000fe20000000000 */
[----:B------:R-:W-:Y:S01]  /*3260*/  UMOV UR25, 0x4200490 ;  /* 0x0420049000197882 */ /* 0x000fe20000000000 */
[----:B--2---:R-:W-:-:S15]  /*3270*/  R2UR UR30, R0 ;  /* 0x00000000001e72ca */ /* 0x004fde00000e0000 */
.L_x_65:
[----:B------:R-:W-:Y:S02]  /*3280*/  LEA R0, R10, UR17, 0x3 ;  /* 0x000000110a007c11 */ /* 0x000fe4000f8e18ff */
[----:B------:R-:W-:Y:S02]  /*3290*/  SHF.L.U32 R2, R9, 0x1f, RZ ;  /* 0x0000001f09027819 */ /* 0x000fe400000006ff */
[----:B------:R-:W-:Y:S01]  /*32a0*/  PLOP3.LUT P0, PT, PT, PT, UP4, 0x80, 0x8 ;  /* 0x000000000008781c */ /* 0x000fe20003f0f048 */
[----:B------:R-:W-:Y:S01]  /*32b0*/  VIADD R3, R0, 0x90 ;  /* 0x0000009000037836 */ /* 0x000fe20000000000 */
[----:B-1----:R-:W1:Y:S02]  /*32c0*/  SYNCS.PHASECHK.TRANS64.TRYWAIT P1, [R0+URZ+0x80], R2 ;  /* 0x00008002000075a7 */ /* 0x002e6400080211ff */
[----:B-1-3--:R-:W-:Y:S09]  /*32d0*/  @!P1 BRA `(.L_x_59) ;  /* 0x0000005400489947 */ /* 0x00aff20003800000 */
.L_x_150:
[----:B------:R-:W-:Y:S01]  /*32e0*/  LEA R4, R10, UR17, 0x4 ;  /* 0x000000110a047c11 */ /* 0x000fe2000f8e20ff */
[----:B------:R-:W-:Y:S01]  /*32f0*/  @UP4 ULEA UR4, UR14, UR17, 0x3 ;  /* 0x000000110e044291 */ /* 0x000fe2000f8e18ff */
[----:B------:R-:W-:Y:S01]  /*3300*/  PLOP3.LUT P2, PT, PT, PT, PT, 0x80, 0x8 ;  /* 0x000000000008781c */ /* 0x000fe20003f4f070 */
[----:B------:R-:W-:Y:S01]  /*3310*/  ULEA UR23, UR22, UR17, 0x3 ;  /* 0x0000001116177291 */ /* 0x000fe2000f8e18ff */
[----:B------:R-:W-:Y:S02]  /*3320*/  PRMT R3, RZ, 0x654, R3 ;  /* 0x00000654ff037816 */ /* 0x000fe40000000003 */
[----:B------:R-:W2:Y:S01]  /*3330*/  LDS.128 R4, [R4+0x110] ;  /* 0x0001100004047984 */ /* 0x000ea20000000c00 */
[----:B-1----:R-:W-:Y:S02]  /*3340*/  @P0 SHF.L.U32 R2, R8, 0x1f, RZ ;  /* 0x0000001f08020819 */ /* 0x002fe400000006ff */
[----:B------:R-:W-:Y:S01]  /*3350*/  SHF.L.U32 R0, R11, 0x1f, RZ ;  /* 0x0000001f0b007819 */ /* 0x000fe200000006ff */
[----:B------:R-:W-:Y:S01]  /*3360*/  @!PT LDS RZ, [RZ] ;  /* 0x00000000fffff984 */ /* 0x000fe20000000800 */
[----:B------:R-:W-:Y:S01]  /*3370*/  @!PT LDS RZ, [RZ] ;  /* 0x00000000fffff984 */ /* 0x000fe20000000800 */
[----:B------:R-:W-:Y:S01]  /*3380*/  @!PT LDS RZ, [RZ] ;  /* 0x00000000fffff984 */ /* 0x000fe20000000800 */
[----:B------:R-:W-:Y:S01]  /*3390*/  @!PT LDS RZ, [RZ] ;  /* 0x00000000fffff984 */ /* 0x000fe20000000800 */
[----:B------:R1:W-:Y:S06]  /*33a0*/  MEMBAR.ALL.CTA ;  /* 0x0000000000007992 */ /* 0x0003ec0000008000 */
[----:B-1----:R-:W1:Y:S02]  /*33b0*/  FENCE.VIEW.ASYNC.S ;  /* 0x00000000000073c6 */ /* 0x002e640000000000 */
[----:B-1----:R1:W-:Y:S01]  /*33c0*/  SYNCS.ARRIVE.TRANS64.RED.A1T0 RZ, [R3+URZ], RZ ;  /* 0x000000ff03ff79a7 */ /* 0x0023e200081004ff */
[----:B------:R1:W3:Y:S01]  /*33d0*/  @P0 SYNCS.PHASECHK.TRANS64.TRYWAIT P2, [UR4], R2 ;  /* 0x00000002ff0005a7 */ /* 0x0002e20008041104 */
[----:B------:R-:W-:Y:S01]  /*33e0*/  ULEA.HI UR4, UR22, UR22, URZ, 0x1 ;  /* 0x0000001616047291 */ /* 0x000fe2000f8f08ff */
[----:B--2---:R-:W-:-:S03]  /*33f0*/  LOP3.LUT P1, RZ, R6, 0x1, RZ, 0xc0, !PT ;  /* 0x0000000106ff7812 */ /* 0x004fc6000782c0ff */
[----:B------:R-:W-:Y:S02]  /*3400*/  USHF.L.U32 UR18, UR4, 0x6, URZ ;  /* 0x0000000604127899 */ /* 0x000fe400080006ff */
[----:B------:R-:W-:Y:S02]  /*3410*/  ULOP3.LUT UR4, UR4, 0xffe, URZ, 0xc0, !UPT ;  /* 0x00000ffe04047892 */ /* 0x000fe4000f8ec0ff */
[----:B------:R-:W-:Y:S02]  /*3420*/  ULOP3.LUT UR18, UR18, 0xffffff80, URZ, 0xc0, !UPT ;  /* 0xffffff8012127892 */ /* 0x000fe4000f8ec0ff */
[----:B------:R-:W-:Y:S02]  /*3430*/  UIADD3 UR4, UPT, UPT, -UR4, UR22, URZ ;  /* 0x0000001604047290 */ /* 0x000fe4000fffe1ff */
[----:B------:R-:W-:Y:S01]  /*3440*/  UIADD3 UR18, UPT, UPT, UR30, UR18, URZ ;  /* 0x000000121e127290 */ /* 0x000fe2000fffe0ff */
[----:B------:R-:W2:Y:S03]  /*3450*/  SYNCS.PHASECHK.TRANS64.TRYWAIT P0, [UR23+0xc0], R0 ;  /* 0x0000c000ff0075a7 */ /* 0x000ea60008001117 */
[----:B------:R-:W-:Y:S01]  /*3460*/  ULEA UR18, UR4, UR18, 0x14 ;  /* 0x0000001204127291 */ /* 0x000fe2000f8ea0ff */
[----:B-123--:R-:W-:Y:S11]  /*3470*/  @!P0 BRA `(.L_x_60) ;  /* 0x0000005000f48947 */ /* 0x00eff60003800000 */
.L_x_152:
[----:B------:R-:W-:Y:S01]  /*3480*/  IADD3 R10, PT, PT, R10, 0x1, RZ ;  /* 0x000000010a0a7810 */ /* 0x000fe20007ffe0ff */
[----:B------:R-:W-:Y:S06]  /*3490*/  BRA.U !UP4, `(.L_x_61) ;  /* 0x000000010c987547 */ /* 0x000fec000b800000 */
[----:B------:R-:W-:Y:S01]  /*34a0*/  UPLOP3.LUT UP2, UPT, UPT, UPT, UPT, 0x40, 0x4 ;  /* 0x000000000004789c */ /* 0x000fe20003f4e870 */
[----:B------:R-:W-:Y:S01]  /*34b0*/  UMOV UR16, UR29 ;  /* 0x0000001d00107c82 */ /* 0x000fe20008000000 */
[----:B------:R-:W-:Y:S01]  /*34c0*/  UMOV UR15, UR28 ;  /* 0x0000001c000f7c82 */ /* 0x000fe20008000000 */
[----:B------:R-:W-:-:S08]  /*34d0*/  UMOV UR6, UR14 ;  /* 0x0000000e00067c82 */ /* 0x000fd00008000000 */
.L_x_64:
[----:B------:R-:W-:Y:S02]  /*34e0*/  UIADD3 UR16, UPT, UPT, UR16, 0x1, URZ ;  /* 0x0000000110107890 */ /* 0x000fe4000fffe0ff */
[----:B--2---:R-:W-:Y:S02]  /*34f0*/  ULEA UR5, UR6, UR17, 0x3 ;  /* 0x0000001106057291 */ /* 0x004fe4000f8e18ff */
[----:B------:R-:W-:Y:S01]  /*3500*/  UISETP.NE.AND UP3, UPT, UR16, URZ, UPT ;  /* 0x000000ff1000728c */ /* 0x000fe2000bf65270 */
[----:B---3--:R-:W-:Y:S10]  /*3510*/  @P2 BRA `(.L_x_62) ;  /* 0x00000000000c2947 */ /* 0x008ff40003800000 */
[----:B-1----:R-:W-:Y:S04]  /*3520*/  SHF.L.U32 R2, R8, 0x1f, RZ ;  /* 0x0000001f08027819 */ /* 0x002fe800000006ff */
[----:B------:R-:W1:Y:S02]  /*3530*/  SYNCS.PHASECHK.TRANS64.TRYWAIT P0, [UR5], R2 ;  /* 0x00000002ff0075a7 */ /* 0x000e640008001105 */
[----:B-1----:R-:W-:Y:S05]  /*3540*/  @!P0 BRA `(.L_x_63) ;  /* 0x0000005000d88947 */ /* 0x002fea0003800000 */
.L_x_62:
[----:B------:R-:W-:Y:S01]  /*3550*/  UISETP.NE.AND UP0, UPT, UR15, 0x1, UPT ;  /* 0x000000010f00788c */ /* 0x000fe2000bf05270 */
[----:B------:R-:W-:Y:S01]  /*3560*/  PLOP3.LUT P2, PT, PT, PT, PT, 0x80, 0x8 ;  /* 0x000000000008781c */ /* 0x000fe20003f4f070 */
[----:B------:R-:W-:Y:S02]  /*3570*/  UIADD3 UR4, UPT, UPT, UR6, 0x1, URZ ;  /* 0x0000000106047890 */ /* 0x000fe4000fffe0ff */
[----:B------:R-:W-:Y:S02]  /*3580*/  ULEA UR12, UR6, UR21, 0x9 ;  /* 0x00000015060c7291 */ /* 0x000fe4000f8e48ff */
[----:B------:R-:W-:Y:S01]  /*3590*/  UISETP.NE.AND UP1, UPT, UR4, 0x3, UPT ;  /* 0x000000030400788c */ /* 0x000fe2000bf25270 */
[----:B------:R-:W-:Y:S01]  /*35a0*/  PLOP3.LUT P0, PT, PT, PT, UP0, 0x80, 0x8 ;  /* 0x000000000008781c */ /* 0x000fe20003f0f008 */
[----:B------:R-:W-:Y:S02]  /*35b0*/  UIADD3 UR10, UPT, UPT, UR12, 0x2, URZ ;  /* 0x000000020c0a7890 */ /* 0x000fe4000fffe0ff */
[----:B------:R-:W-:Y:S02]  /*35c0*/  USEL UR7, URZ, 0x1, UP1 ;  /* 0x00000001ff077887 */ /* 0x000fe40008800000 */
[----:B------:R-:W-:Y:S02]  /*35d0*/  USEL UR14, UR4, URZ, UP1 ;  /* 0x000000ff040e7287 */ /* 0x000fe40008800000 */
[----:B------:R-:W-:Y:S02]  /*35e0*/  UIADD3 UR15, UPT, UPT, UR15, -0x1, URZ ;  /* 0xffffffff0f0f7890 */ /* 0x000fe4000fffe0ff */
[----:B------:R-:W-:Y:S01]  /*35f0*/  @UP0 ULEA UR4, UR14, UR17, 0x3 ;  /* 0x000000110e040291 */ /* 0x000fe2000f8e18ff */
[----:B------:R-:W-:Y:S01]  /*3600*/  LOP3.LUT R8, R8, UR7, RZ, 0x3c, !PT ;  /* 0x0000000708087c12 */ /* 0x000fe2000f8e3cff */
[----:B------:R-:W-:Y:S01]  /*3610*/  UIADD3 UR7, UPT, UPT, UR5, 0x18, URZ ;  /* 0x0000001805077890 */ /* 0x000fe2000fffe0ff */
[----:B------:R-:W-:Y:S02]  /*3620*/  UMOV UR13, 0x80004020 ;  /* 0x80004020000d7882 */ /* 0x000fe40000000000 */
[----:B-1----:R-:W-:Y:S01]  /*3630*/  @P0 SHF.L.U32 R0, R8, 0x1f, RZ ;  /* 0x0000001f08000819 */ /* 0x002fe200000006ff */
[----:B------:R-:W-:Y:S01]  /*3640*/  UMOV UR5, 0x80004020 ;  /* 0x8000402000057882 */ /* 0x000fe20000000000 */
[----:B------:R-:W-:Y:S01]  /*3650*/  UMOV UR11, 0x80004020 ;  /* 0x80004020000b7882 */ /* 0x000fe20000000000 */
[----:B------:R-:W-:Y:S01]  /*3660*/  UMOV UR9, 0x80004020 ;  /* 0x8000402000097882 */ /* 0x000fe20000000000 */
[----:B------:R2:W3:Y:S01]  /*3670*/  @P0 SYNCS.PHASECHK.TRANS64.TRYWAIT P2, [UR4], R0 ;  /* 0x00000000ff0005a7 */ /* 0x0004e20008041104 */
[----:B------:R-:W-:Y:S03]  /*3680*/  ULEA UR4, UR6, UR20, 0x8 ;  /* 0x0000001406047291 */ /* 0x000fe6000f8e40ff */
[----:B------:R-:W-:Y:S01]  /*3690*/  UMOV UR6, UR14 ;  /* 0x0000000e00067c82 */ /* 0x000fe20008000000 */
[----:B------:R-:W-:Y:S05]  /*36a0*/  UIADD3 UR8, UPT, UPT, UR4, 0x2, URZ ;  /* 0x0000000204087890 */ /* 0x000fea000fffe0ff */
[----:B------:R2:W-:Y:S01]  /*36b0*/  UTCHMMA gdesc[UR4], gdesc[UR12], tmem[UR18], tmem[UR26], idesc[UR27], UP2 ;  /* 0x00ff1a0c040075ea */ /* 0x0005e20009000012 */
[----:B------:R-:W-:Y:S03]  /*36c0*/  UPLOP3.LUT UP2, UPT, UPT, UPT, UPT, 0x80, 0x8 ;  /* 0x000000000008789c */ /* 0x000fe60003f4f070 */
[----:B------:R2:W-:Y:S01]  /*36d0*/  UTCHMMA gdesc[UR8], gdesc[UR10], tmem[UR18], tmem[UR24], idesc[UR25], UPT ;  /* 0x00ff180a080075ea */ /* 0x0005e2000b800012 */
[----:B------:R2:W-:Y:S01]  /*36e0*/  UTCBAR.MULTICAST [UR7], URZ, UR19 ;  /* 0x000000ff070073e9 */ /* 0x0005e20008000813 */
[----:B------:R-:W-:Y:S06]  /*36f0*/  BRA.U UP3, `(.L_x_64) ;  /* 0xfffffffd03787547 */ /* 0x000fec000b83ffff */
.L_x_61:
[----:B--2---:R-:W-:Y:S01]  /*3700*/  UIADD3 UR4, UPT, UPT, UR22, 0x1, URZ ;  /* 0x0000000116047890 */ /* 0x004fe2000fffe0ff */
[C---:B------:R-:W-:Y:S01]  /*3710*/  ISETP.NE.AND P0, PT, R10.reuse, 0x2, PT ;  /* 0x000000020a00780c */ /* 0x040fe20003f05270 */
[----:B------:R-:W-:Y:S02]  /*3720*/  UIADD3 UR5, UPT, UPT, UR23, 0xa0, URZ ;  /* 0x000000a017057890 */ /* 0x000fe4000fffe0ff */
[----:B------:R-:W-:Y:S01]  /*3730*/  UISETP.NE.AND UP0, UPT, UR4, 0x4, UPT ;  /* 0x000000040400788c */ /* 0x000fe2000bf05270 */
[----:B-1----:R-:W-:Y:S02]  /*3740*/  SEL R0, RZ, 0x1, P0 ;  /* 0x00000001ff007807 */ /* 0x002fe40000000000 */
[----:B------:R-:W-:Y:S01]  /*3750*/  SEL R10, R10, RZ, P0 ;  /* 0x000000ff0a0a7207 */ /* 0x000fe20000000000 */
[----:B------:R-:W-:Y:S01]  /*3760*/  USEL UR6, URZ, 0x1, UP0 ;  /* 0x00000001ff067887 */ /* 0x000fe20008000000 */
[----:B------:R-:W-:Y:S01]  /*3770*/  LOP3.LUT R9, R9, R0, RZ, 0x3c, !PT ;  /* 0x0000000009097212 */ /* 0x000fe200078e3cff */
[----:B------:R-:W-:Y:S01]  /*3780*/  USEL UR22, UR4, URZ, UP0 ;  /* 0x000000ff04167287 */ /* 0x000fe20008000000 */
[----:B------:R1:W-:Y:S03]  /*3790*/  UTCBAR [UR5], URZ ;  /* 0x000000ff050073e9 */ /* 0x0003e600080000ff */
[----:B------:R-:W-:Y:S01]  /*37a0*/  LOP3.LUT R11, R11, UR6, RZ, 0x3c, !PT ;  /* 0x000000060b0b7c12 */ /* 0x000fe2000f8e3cff */
[----:B------:R-:W-:Y:S07]  /*37b0*/  @P1 BRA `(.L_x_65) ;  /* 0xfffffff800b01947 */ /* 0x000fee000383ffff */
[----:B------:R-:W2:Y:S01]  /*37c0*/  S2UR UR8, SR_CgaCtaId ;  /* 0x00000000000879c3 */ /* 0x000ea20000008800 */
[----:B------:R-:W-:Y:S01]  /*37d0*/  ELECT P0, URZ, PT ;  /* 0x0000000000ff782f */ /* 0x000fe20003800000 */
[----:B------:R-:W-:Y:S01]  /*37e0*/  IMAD.MOV.U32 R0, RZ, RZ, 0x1 ;  /* 0x00000001ff007424 */ /* 0x000fe200078e00ff */
[----:B------:R-:W-:Y:S01]  /*37f0*/  UIADD3 UR17, UPT, UPT, UR17, 0xc0, URZ ;  /* 0x000000c011117890 */ /* 0x000fe2000fffe0ff */
[----:B------:R-:W-:Y:S01]  /*3800*/  SHF.L.U32 R2, R11, 0x1f, RZ ;  /* 0x0000001f0b027819 */ /* 0x000fe200000006ff */
[----:B------:R-:W-:-:S03]  /*3810*/  UMOV UR4, 0x40 ;  /* 0x0000004000047882 */ /* 0x000fc60000000000 */
[----:B------:R-:W-:Y:S01]  /*3820*/  UVIRTCOUNT.DEALLOC.SMPOOL 0x80 ;  /* 0x000000800000784c */ /* 0x000fe20000000000 */
[----:B--2---:R-:W-:Y:S02]  /*3830*/  ULEA UR8, UR8, UR4, 0x18 ;  /* 0x0000000408087291 */ /* 0x004fe4000f8ec0ff */
[----:B------:R-:W-:-:S07]  /*3840*/  ULEA UR4, UR22, UR17, 0x3 ;  /* 0x0000001116047291 */ /* 0x000fce000f8e18ff */
[----:B------:R2:W-:Y:S02]  /*3850*/  @P0 STS.U8 [UR8+0x1c], R0 ;  /* 0x00001c00ff000988 */ /* 0x0005e40008000008 */
[----:B------:R-:W4:Y:S02]  /*3860*/  SYNCS.PHASECHK.TRANS64.TRYWAIT P0, [UR4], R2 ;  /* 0x00000002ff0075a7 */ /* 0x000f240008001104 */
[----:B--2-4-:R-:W-:Y:S05]  /*3870*/  @!P0 BRA `(.L_x_66) ;  /* 0x0000005000248947 */ /* 0x014fea0003800000 */
.L_x_155:
[----:B------:R-:W-:-:S04]  /*3880*/  UIADD3 UR4, UPT, UPT, UR22, 0x1, URZ ;  /* 0x0000000116047890 */ /* 0x000fc8000fffe0ff */
[----:B------:R-:W-:-:S04]  /*3890*/  UISETP.NE.AND UP0, UPT, UR4, 0x4, UPT ;  /* 0x000000040400788c */ /* 0x000fc8000bf05270 */
[----:B------:R-:W-:Y:S02]  /*38a0*/  USEL UR6, URZ, 0x1, UP0 ;  /* 0x00000001ff067887 */ /* 0x000fe40008000000 */
[----:B------:R-:W-:-:S04]  /*38b0*/  USEL UR4, UR4, URZ, UP0 ;  /* 0x000000ff04047287 */ /* 0x000fc80008000000 */
[----:B-1----:R-:W-:Y:S01]  /*38c0*/  ULEA UR5, UR4, UR17, 0x3 ;  /* 0x0000001104057291 */ /* 0x002fe2000f8e18ff */
[----:B--2---:R-:W-:-:S04]  /*38d0*/  LOP3.LUT R2, R11, UR6, RZ, 0x3c, !PT ;  /* 0x000000060b027c12 */ /* 0x004fc8000f8e3cff */
[----:B------:R-:W-:-:S04]  /*38e0*/  SHF.L.U32 R3, R2, 0x1f, RZ ;  /* 0x0000001f02037819 */ /* 0x000fc800000006ff */
[----:B------:R-:W1:Y:S02]  /*38f0*/  SYNCS.PHASECHK.TRANS64.TRYWAIT P0, [UR5], R3 ;  /* 0x00000003ff0075a7 */ /* 0x000e640008001105 */
[----:B-1----:R-:W-:Y:S05]  /*3900*/  @!P0 BRA `(.L_x_67) ;  /* 0x0000005000188947 */ /* 0x002fea0003800000 */
.L_x_157:
        /* <DEDUP_REMOVED lines=9> */
.L_x_159:
[----:B------:R-:W-:-:S04]  /*39a0*/  UIADD3 UR4, UPT, UPT, UR4, 0x1, URZ ;  /* 0x0000000104047890 */ /* 0x000fc8000fffe0ff */
[----:B------:R-:W-:-:S04]  /*39b0*/  UISETP.NE.AND UP0, UPT, UR4, 0x4, UPT ;  /* 0x000000040400788c */ /* 0x000fc8000bf05270 */
[----:B------:R-:W-:Y:S02]  /*39c0*/  USEL UR5, URZ, 0x1, UP0 ;  /* 0x00000001ff057887 */ /* 0x000fe40008000000 */
[----:B------:R-:W-:-:S04]  /*39d0*/  USEL UR4, UR4, URZ, UP0 ;  /* 0x000000ff04047287 */ /* 0x000fc80008000000 */
[----:B------:R-:W-:Y:S01]  /*39e0*/  ULEA UR4, UR4, UR17, 0x3 ;  /* 0x0000001104047291 */ /* 0x000fe2000f8e18ff */
[----:B------:R-:W-:-:S04]  /*39f0*/  LOP3.LUT R2, R2, UR5, RZ, 0x3c, !PT ;  /* 0x0000000502027c12 */ /* 0x000fc8000f8e3cff */
[----:B------:R-:W-:-:S04]  /*3a00*/  SHF.L.U32 R2, R2, 0x1f, RZ ;  /* 0x0000001f02027819 */ /* 0x000fc800000006ff */
[----:B------:R-:W2:Y:S02]  /*3a10*/  SYNCS.PHASECHK.TRANS64.TRYWAIT P0, [UR4], R2 ;  /* 0x00000002ff0075a7 */ /* 0x000ea40008001104 */
[----:B--2---:R-:W-:Y:S05]  /*3a20*/  @!P0 BRA `(.L_x_69) ;  /* 0x0000005000008947 */ /* 0x004fea0003800000 */
.L_x_161:
[----:B------:R-:W-:Y:S01]  /*3a30*/  NOP ;  /* 0x0000000000007918 */ /* 0x000fe20000000000 */
[----:B-1----:R-:W1:Y:S01]  /*3a40*/  LDS R0, [UR8+0x14] ;  /* 0x00001408ff007984 */ /* 0x002e620008000800 */
[----:B------:R-:W-:Y:S01]  /*3a50*/  ULOP3.LUT UR4, UR30, 0xffff, URZ, 0xc0, !UPT ;  /* 0x0000ffff1e047892 */ /* 0x000fe2000f8ec0ff */
[----:B------:R-:W-:Y:S01]  /*3a60*/  UMOV UR5, 0xffff ;  /* 0x0000ffff00057882 */ /* 0x000fe20000000000 */
[----:B------:R-:W-:Y:S02]  /*3a70*/  UMOV UR6, 0x1 ;  /* 0x0000000100067882 */ /* 0x000fe40000000000 */
[----:B------:R-:W-:-:S04]  /*3a80*/  USHF.R.U32.HI UR4, URZ, 0x5, UR4 ;  /* 0x00000005ff047899 */ /* 0x000fc80008011604 */
[----:B------:R-:W-:Y:S02]  /*3a90*/  USHF.L.U32 UR5, UR5, UR4, URZ ;  /* 0x0000000405057299 */ /* 0x000fe400080006ff */
[----:B------:R-:W-:-:S04]  /*3aa0*/  USHF.L.U32 UR4, UR6, UR4, URZ ;  /* 0x0000000406047299 */ /* 0x000fc800080006ff */
[----:B-1----:R-:W-:-:S04]  /*3ab0*/  LOP3.LUT R0, R0, UR5, RZ, 0xc0, !PT ;  /* 0x0000000500007c12 */ /* 0x002fc8000f8ec0ff */
[----:B------:R-:W-:-:S13]  /*3ac0*/  ISETP.NE.AND P0, PT, R0, UR5, PT ;  /* 0x0000000500007c0c */ /* 0x000fda000bf05270 */
[----:B------:R-:W-:Y:S05]  /*3ad0*/  @P0 BRA `(.L_x_70) ;  /* 0x0000000000580947 */ /* 0x000fea0003800000 */
[----:B------:R-:W1:Y:S02]  /*3ae0*/  LDS R0, [UR8+0x18] ;  /* 0x00001808ff007984 */ /* 0x000e640008000800 */
[----:B-1----:R-:W-:-:S04]  /*3af0*/  LOP3.LUT R0, R0, UR4, RZ, 0xc0, !PT ;  /* 0x0000000400007c12 */ /* 0x002fc8000f8ec0ff */
[----:B------:R-:W-:-:S13]  /*3b00*/  ISETP.NE.AND P0, PT, R0, UR4, PT ;  /* 0x0000000400007c0c */ /* 0x000fda000bf05270 */
[----:B------:R-:W-:Y:S05]  /*3b10*/  @P0 BRA `(.L_x_71) ;  /* 0x00000000003c0947 */ /* 0x000fea0003800000 */
[----:B------:R-:W1:Y:S01]  /*3b20*/  S2R R2, SR_LANEID ;  /* 0x0000000000027919 */ /* 0x000e620000000000 */
[----:B------:R-:W-:-:S06]  /*3b30*/  ULOP3.LUT UR5, URZ, UR5, URZ, 0x33, !UPT ;  /* 0x00000005ff057292 */ /* 0x000fcc000f8e33ff */
[----:B------:R-:W-:-:S04]  /*3b40*/  IMAD.U32 R0, RZ, RZ, UR5 ;  /* 0x00000005ff007e24 */ /* 0x000fc8000f8e00ff */
[----:B------:R2:W4:Y:S02]  /*3b50*/  REDUX UR7, R0 ;  /* 0x00000000000773c4 */ /* 0x0005240000000000 */
[----:B------:R1:W-:Y:S01]  /*3b60*/  UTCATOMSWS.AND URZ, UR5 ;  /* 0x0000000500ff79e3 */ /* 0x0003e20008000000 */
[----:B--2---:R-:W-:Y:S01]  /*3b70*/  LOP3.LUT R0, RZ, UR4, RZ, 0x33, !PT ;  /* 0x00000004ff007c12 */ /* 0x004fe2000f8e33ff */
[----:B------:R-:W-:Y:S02]  /*3b80*/  VOTEU.ANY UR4, UPT, PT ;  /* 0x0000000000047886 */ /* 0x000fe400038e0100 */
[----:B------:R-:W-:Y:S02]  /*3b90*/  UFLO.U32 UR4, UR4 ;  /* 0x00000004000472bd */ /* 0x000fe400080e0000 */
[----:B------:R-:W2:Y:S04]  /*3ba0*/  REDUX UR6, R0 ;  /* 0x00000000000673c4 */ /* 0x000ea80000000000 */
[----:B-1----:R-:W-:-:S02]  /*3bb0*/  ISETP.EQ.U32.AND P0, PT, R2, UR4, PT ;  /* 0x0000000402007c0c */ /* 0x002fc4000bf02070 */
[----:B----4-:R-:W-:-:S11]  /*3bc0*/  MOV R2, UR7 ;  /* 0x0000000700027c02 */ /* 0x010fd60008000f00 */
[----:B------:R1:W-:Y:S01]  /*3bd0*/  @P0 ATOMS.AND RZ, [UR8+0x14], R2 ;  /* 0x00001402ffff098c */ /* 0x0003e2000a800008 */
[----:B--2---:R-:W-:-:S05]  /*3be0*/  IMAD.U32 R0, RZ, RZ, UR6 ;  /* 0x00000006ff007e24 */ /* 0x004fca000f8e00ff */
[----:B------:R1:W-:Y:S01]  /*3bf0*/  @P0 ATOMS.AND RZ, [UR8+0x18], R0 ;  /* 0x00001800ffff098c */ /* 0x0003e2000a800008 */
[----:B------:R-:W-:Y:S05]  /*3c00*/  BRA `(.L_x_72) ;  /* 0x0000000000147947 */ /* 0x000fea0003800000 */
.L_x_71:
[----:B------:R-:W-:Y:S02]  /*3c10*/  MOV R2, 0x3c30 ;  /* 0x00003c3000027802 */ /* 0x000fe40000000f00 */
[----:B---3-5:R-:W-:Y:S05]  /*3c20*/  CALL.REL.NOINC `($__internal_0_$__cuda_sm10x_tcgen05_guardrail_trap_col_being_dealloced_not_returned_by_alloc) ;  /* 0x0000005000e87944 */ /* 0x028fea0003c00000 */
[----:B------:R-:W-:Y:S05]  /*3c30*/  BRA `(.L_x_72) ;  /* 0x0000000000087947 */ /* 0x000fea0003800000 */
.L_x_70:
[----:B------:R-:W-:Y:S02]  /*3c40*/  MOV R2, 0x3c60 ;  /* 0x00003c6000027802 */ /* 0x000fe40000000f00 */
[----:B---3-5:R-:W-:Y:S05]  /*3c50*/  CALL.REL.NOINC `($__internal_2_$__cuda_sm10x_tcgen05_guardrail_trap_unallocated_columns_being_dealloced) ;  /* 0x0000005000f47944 */ /* 0x028fea0003c00000 */
.L_x_72:
[----:B------:R-:W-:Y:S01]  /*3c60*/  NOP ;  /* 0x0000000000007918 */ /* 0x000fe20000000000 */
[----:B------:R-:W-:Y:S05]  /*3c70*/  EXIT ;  /* 0x000000000000794d */ /* 0x000fea0003800000 */
.L_x_54:
[----:B------:R-:W-:-:S09]  /*3c80*/  UISETP.NE.OR UP0, UPT, UR18, 0x3, !UP3 ;  /* 0x000000031200788c */ /* 0x000fd2000df05670 */
[----:B------:R-:W-:Y:S05]  /*3c90*/  BRA.U UP0, `(.L_x_73) ;  /* 0x0000001100887547 */ /* 0x000fea000b800000 */
[----:B------:R-:W2:Y:S01]  /*3ca0*/  LDCU.64 UR4, c[0x0][0x888] ;  /* 0x00011100ff0477ac */ /* 0x000ea20008000a00 */
[----:B------:R-:W3:Y:S01]  /*3cb0*/  S2UR UR8, SR_CgaCtaId ;  /* 0x00000000000879c3 */ /* 0x000ee20000008800 */
[----:B------:R-:W-:Y:S02]  /*3cc0*/  HFMA2 R9, -RZ, RZ, 0, 0 ;  /* 0x00000000ff097431 */ /* 0x000fe400000001ff */
[----:B------:R-:W-:Y:S01]  /*3cd0*/  IMAD.MOV.U32 R11, RZ, RZ, 0x1 ;  /* 0x00000001ff0b7424 */ /* 0x000fe200078e00ff */
[----:B------:R-:W4:Y:S01]  /*3ce0*/  LDCU UR40, c[0x0][0x370] ;  /* 0x00006e00ff2877ac */ /* 0x000f220008000800 */
[----:B------:R-:W-:Y:S01]  /*3cf0*/  IMAD.MOV.U32 R10, RZ, RZ, RZ ;  /* 0x000000ffff0a7224 */ /* 0x000fe200078e00ff */
[----:B------:R-:W-:Y:S01]  /*3d00*/  MOV R3, 0x1000 ;  /* 0x0000100000037802 */ /* 0x000fe20000000f00 */
[----:B------:R-:W4:Y:S01]  /*3d10*/  LDCU.128 UR44, c[0x0][0xb10] ;  /* 0x00016200ff2c77ac */ /* 0x000f220008000c00 */
[----:B------:R-:W1:Y:S01]  /*3d20*/  LDC.64 R12, c[0x0][0x348] ;  /* 0x0000d200ff0c7b82 */ /* 0x000e620000000a00 */
[----:B------:R-:W3:Y:S01]  /*3d30*/  LDCU UR37, c[0x0][0x374] ;  /* 0x00006e80ff2577ac */ /* 0x000ee20008000800 */
[----:B------:R-:W3:Y:S01]  /*3d40*/  LDCU.64 UR38, c[0x0][0x890] ;  /* 0x00011200ff2677ac */ /* 0x000ee20008000a00 */
[----:B------:R-:W3:Y:S01]  /*3d50*/  LDCU UR15, c[0x0][0xb0c] ;  /* 0x00016180ff0f77ac */ /* 0x000ee20008000800 */
[----:B--2---:R-:W-:Y:S01]  /*3d60*/  UISETP.NE.U32.AND UP0, UPT, UR4, URZ, UPT ;  /* 0x000000ff0400728c */ /* 0x004fe2000bf05070 */
[----:B------:R-:W2:Y:S01]  /*3d70*/  LDCU UR54, c[0x0][0xb20] ;  /* 0x00016400ff3677ac */ /* 0x000ea20008000800 */
[----:B------:R-:W2:Y:S01]  /*3d80*/  LDCU UR4, c[0x0][0xb30] ;  /* 0x00016600ff0477ac */ /* 0x000ea20008000800 */
[----:B------:R-:W-:Y:S01]  /*3d90*/  UMOV UR21, 0x400 ;  /* 0x0000040000157882 */ /* 0x000fe20000000000 */
[----:B----4-:R-:W-:-:S02]  /*3da0*/  UIMAD.WIDE.U32 UR52, UR40, UR44, URZ ;  /* 0x0000002c283472a5 */ /* 0x010fc4000f8e00ff */
[----:B---3--:R-:W-:Y:S02]  /*3db0*/  UIMAD.WIDE.U32 UR6, UR37, UR47, URZ ;  /* 0x0000002f250672a5 */ /* 0x008fe4000f8e00ff */
[----:B------:R-:W-:Y:S02]  /*3dc0*/  ULEA UR21, UR8, UR21, 0x18 ;  /* 0x0000001508157291 */ /* 0x000fe4000f8ec0ff */
[----:B------:R-:W-:Y:S02]  /*3dd0*/  USEL UR41, URZ, 0x1, UP6 ;  /* 0x00000001ff297887 */ /* 0x000fe4000b000000 */
[----:B------:R-:W-:Y:S02]  /*3de0*/  UISETP.NE.U32.AND UP6, UPT, UR38, URZ, UPT ;  /* 0x000000ff2600728c */ /* 0x000fe4000bfc5070 */
[----:B------:R-:W-:Y:S02]  /*3df0*/  UIADD3 UR43, UPT, UPT, UR21, 0x48, URZ ;  /* 0x00000048152b7890 */ /* 0x000fe4000fffe0ff */
[----:B------:R-:W-:-:S02]  /*3e00*/  UIADD3 UR33, UPT, UPT, UR21, 0x30, URZ ;  /* 0x0000003015217890 */ /* 0x000fc4000fffe0ff */
[----:B------:R-:W-:Y:S02]  /*3e10*/  UIADD3 UR25, UPT, UPT, UR21, 0x38, URZ ;  /* 0x0000003815197890 */ /* 0x000fe4000fffe0ff */
[----:B------:R-:W-:Y:S02]  /*3e20*/  UIADD3 UR17, UPT, UPT, UR21, 0x40, URZ ;  /* 0x0000004015117890 */ /* 0x000fe4000fffe0ff */
[----:B------:R-:W-:Y:S02]  /*3e30*/  UISETP.NE.AND.EX UP5, UPT, UR5, URZ, UPT, UP0 ;  /* 0x000000ff0500728c */ /* 0x000fe4000bfa5300 */
[----:B------:R-:W-:Y:S01]  /*3e40*/  UISETP.NE.AND UP0, UPT, UR42, 0x1, UPT ;  /* 0x000000012a00788c */ /* 0x000fe2000bf05270 */
[----:B------:R-:W-:Y:S01]  /*3e50*/  UMOV UR52, UR53 ;  /* 0x0000003500347c82 */ /* 0x000fe20008000000 */
[----:B------:R-:W-:Y:S01]  /*3e60*/  UMOV UR51, UR7 ;  /* 0x0000000700337c82 */ /* 0x000fe20008000000 */
[----:B------:R-:W-:Y:S02]  /*3e70*/  UISETP.NE.AND UP0, UPT, UR15, 0x1, UPT ;  /* 0x000000010f00788c */ /* 0x000fe4000bf05270 */
[----:B------:R-:W-:-:S02]  /*3e80*/  UPLOP3.LUT UP4, UPT, UPT, UPT, UPT, 0x40, 0x4 ;  /* 0x000000000004789c */ /* 0x000fc40003f8e870 */
[----:B------:R-:W-:Y:S01]  /*3e90*/  UISETP.GE.AND UP2, UPT, UR42, 0x1, UPT ;  /* 0x000000012a00788c */ /* 0x000fe2000bf46270 */
[----:B------:R-:W3:Y:S01]  /*3ea0*/  LDCU.64 UR22, c[0x0][0xb28] ;  /* 0x00016500ff1677ac */ /* 0x000ee20008000a00 */
[----:B------:R-:W-:Y:S02]  /*3eb0*/  UISETP.NE.AND.EX UP6, UPT, UR39, URZ, UPT, UP6 ;  /* 0x000000ff2700728c */ /* 0x000fe4000bfc5360 */
[----:B------:R-:W-:Y:S02]  /*3ec0*/  UPRMT UR43, UR8, 0x654, UR43 ;  /* 0x00000654082b7896 */ /* 0x000fe4000800002b */
[----:B------:R-:W-:Y:S02]  /*3ed0*/  UPRMT UR50, UR8, 0x654, UR33 ;  /* 0x0000065408327896 */ /* 0x000fe40008000021 */
[----:B------:R-:W-:Y:S02]  /*3ee0*/  UPRMT UR49, UR8, 0x654, UR25 ;  /* 0x0000065408317896 */ /* 0x000fe40008000019 */
[----:B------:R-:W-:-:S02]  /*3ef0*/  UPRMT UR48, UR8, 0x654, UR17 ;  /* 0x0000065408307896 */ /* 0x000fc40008000011 */
[----:B------:R-:W-:Y:S02]  /*3f00*/  USHF.R.U32.HI UR52, URZ, UR45, UR52 ;  /* 0x0000002dff347299 */ /* 0x000fe40008011634 */
[----:B--2---:R-:W-:Y:S02]  /*3f10*/  USHF.R.U32.HI UR51, URZ, UR54, UR51 ;  /* 0x00000036ff337299 */ /* 0x004fe40008011633 */
[----:B------:R-:W-:Y:S02]  /*3f20*/  UISETP.NE.AND UP0, UPT, UR46, 0x1, UPT ;  /* 0x000000012e00788c */ /* 0x000fe4000bf05270 */
[----:B-1----:R-:W-:-:S11]  /*3f30*/  UISETP.NE.AND UP3, UPT, UR4, 0x1, UPT ;  /* 0x000000010400788c */ /* 0x002fd6000bf65270 */
.L_x_84:
[C---:B------:R-:W-:Y:S02]  /*3f40*/  LEA R8, R10.reuse, UR21, 0x3 ;  /* 0x000000150a087c11 */ /* 0x040fe4000f8e18ff */
[----:B------:R-:W-:Y:S02]  /*3f50*/  SHF.L.U32 R0, R9, 0x1f, RZ ;  /* 0x0000001f09007819 */ /* 0x000fe400000006ff */
[----:B------:R-:W-:Y:S02]  /*3f60*/  LEA R4, R10, UR21, 0x4 ;  /* 0x000000150a047c11 */ /* 0x000fe4000f8e20ff */
[----:B-1----:R-:W1:Y:S02]  /*3f70*/  SYNCS.PHASECHK.TRANS64.TRYWAIT P0, [R8+URZ+0x80], R0 ;  /* 0x00008000080075a7 */ /* 0x002e6400080011ff */
[----:B-1----:R-:W-:Y:S05]  /*3f80*/  @!P0 BRA `(.L_x_74) ;  /* 0x0000004800c08947 */ /* 0x002fea0003800000 */
.L_x_162:
[----:B------:R-:W2:Y:S01]  /*3f90*/  LDS.128 R4, [R4+0x110] ;  /* 0x0001100004047984 */ /* 0x000ea20000000c00 */
[----:B------:R-:W-:Y:S01]  /*3fa0*/  UISETP.GE.AND UP0, UPT, UR42, 0x1, UPT ;  /* 0x000000012a00788c */ /* 0x000fe2000bf06270 */
[----:B------:R-:W-:Y:S01]  /*3fb0*/  @!PT LDS RZ, [RZ] ;  /* 0x00000000fffff984 */ /* 0x000fe20000000800 */
[----:B------:R-:W-:Y:S01]  /*3fc0*/  @!PT LDS RZ, [RZ] ;  /* 0x00000000fffff984 */ /* 0x000fe20000000800 */
[----:B------:R-:W-:Y:S01]  /*3fd0*/  @!PT LDS RZ, [RZ] ;  /* 0x00000000fffff984 */ /* 0x000fe20000000800 */
[----:B------:R-:W-:Y:S01]  /*3fe0*/  @!PT LDS RZ, [RZ] ;  /* 0x00000000fffff984 */ /* 0x000fe20000000800 */
[----:B------:R4:W-:Y:S06]  /*3ff0*/  MEMBAR.ALL.CTA ;  /* 0x0000000000007992 */ /* 0x0009ec0000008000 */
[----:B----4-:R-:W4:Y:S01]  /*4000*/  FENCE.VIEW.ASYNC.S ;  /* 0x00000000000073c6 */ /* 0x010f220000000000 */
[----:B--2---:R-:W-:Y:S11]  /*4010*/  LOP3.LUT P0, RZ, R6, 0x1, RZ, 0xc0, !PT ;  /* 0x0000000106ff7812 */ /* 0x004ff6000780c0ff */
[----:B------:R-:W-:Y:S02]  /*4020*/  @!UPT UIADD3 URZ, UPT, UPT, URZ, URZ, URZ ;  /* 0x000000fffffff290 */ /* 0x000fe4000fffe0ff */
[----:B----4-:R-:W-:Y:S01]  /*4030*/  VOTEU.ANY UP2, P0 ;  /* 0x0000000000ff7886 */ /* 0x010fe20000040100 */
[----:B------:R-:W-:Y:S11]  /*4040*/  PLOP3.LUT P0, PT, PT, PT, UP2, 0x80, 0x8 ;  /* 0x000000000008781c */ /* 0x000ff60003f0f028 */
[----:B------:R-:W-:Y:S02]  /*4050*/  @!UPT UIADD3 URZ, UPT, UPT, URZ, URZ, URZ ;  /* 0x000000fffffff290 */ /* 0x000fe4000fffe0ff */
[----:B-1----:R-:W-:Y:S02]  /*4060*/  @P0 SHF.R.U32.HI R0, RZ, 0x10, R5 ;  /* 0x00000010ff000819 */ /* 0x002fe40000011605 */
[----:B------:R-:W-:Y:S02]  /*4070*/  @P0 MOV R2, R4 ;  /* 0x0000000400020202 */ /* 0x000fe40000000f00 */
[----:B------:R-:W-:Y:S01]  /*4080*/  @P0 R2UR UR4, R0 ;  /* 0x00000000000402ca */ /* 0x000fe200000e0000 */
[----:B------:R-:W-:Y:S01]  /*4090*/  VIADD R0, R8, 0x90 ;  /* 0x0000009008007836 */ /* 0x000fe20000000000 */
[----:B------:R-:W-:Y:S02]  /*40a0*/  @P0 LOP3.LUT R4, R5, 0xffff, RZ, 0xc0, !PT ;  /* 0x0000ffff05040812 */ /* 0x000fe400078ec0ff */
[----:B------:R-:W-:Y:S02]  /*40b0*/  @P0 R2UR UR6, R2 ;  /* 0x00000000020602ca */ /* 0x000fe400000e0000 */
[----:B------:R-:W-:Y:S02]  /*40c0*/  PRMT R0, RZ, 0x654, R0 ;  /* 0x00000654ff007816 */ /* 0x000fe40000000000 */
[----:B------:R-:W-:Y:S02]  /*40d0*/  @P0 R2UR UR5, R4 ;  /* 0x00000000040502ca */ /* 0x000fe400000e0000 */
[----:B------:R1:W-:Y:S03]  /*40e0*/  SYNCS.ARRIVE.TRANS64.RED.A1T0 RZ, [R0+URZ], RZ ;  /* 0x000000ff00ff79a7 */ /* 0x0003e600081004ff */
[----:B------:R-:W-:Y:S04]  /*40f0*/  @UP2 UMOV UR29, UR4 ;  /* 0x00000004001d2c82 */ /* 0x000fe80008000000 */
[----:B------:R-:W-:Y:S04]  /*4100*/  @UP2 UMOV UR14, UR6 ;  /* 0x00000006000e2c82 */ /* 0x000fe80008000000 */
[----:B------:R-:W-:Y:S01]  /*4110*/  @UP2 UMOV UR13, UR5 ;  /* 0x00000005000d2c82 */ /* 0x000fe20008000000 */
[----:B------:R-:W-:Y:S05]  /*4120*/  BRA.U !UP0, `(.L_x_75) ;  /* 0x0000000108c07547 */ /* 0x000fea000b800000 */
[----:B------:R-:W-:Y:S02]  /*4130*/  UIMAD.WIDE.U32 UR18, UR13, UR47, URZ ;  /* 0x0000002f0d1272a5 */ /* 0x000fe4000f8e00ff */
[----:B------:R-:W-:Y:S02]  /*4140*/  UP2UR UR16, UPR, URZ, 0x4 ;  /* 0x00000004ff107883 */ /* 0x000fe40008000000 */
[----:B------:R-:W-:Y:S02]  /*4150*/  UISETP.NE.AND UP2, UPT, UR46, 0x1, UPT ;  /* 0x000000012e00788c */ /* 0x000fe4000bf45270 */
[----:B------:R-:W-:Y:S02]  /*4160*/  UIMAD.WIDE.U32 UR26, UR14, UR44, URZ ;  /* 0x0000002c0e1a72a5 */ /* 0x000fe4000f8e00ff */
[----:B------:R-:W-:Y:S02]  /*4170*/  USEL UR4, UR37, UR51, !UP2 ;  /* 0x0000003325047287 */ /* 0x000fe4000d000000 */
[----:B------:R-:W-:Y:S02]  /*4180*/  UISETP.NE.AND UP0, UPT, UR15, 0x1, UPT ;  /* 0x000000010f00788c */ /* 0x000fe4000bf05270 */
[----:B------:R-:W-:Y:S02]  /*4190*/  UP2UR UR20, UPR, URZ, 0x2 ;  /* 0x00000002ff147883 */ /* 0x000fe40008000000 */
[----:B------:R-:W-:Y:S02]  /*41a0*/  UISETP.NE.AND UP1, UPT, UR42, 0x1, UPT ;  /* 0x000000012a00788c */ /* 0x000fe4000bf25270 */
[----:B---3--:R-:W-:Y:S02]  /*41b0*/  UIMAD.WIDE.U32 UR8, UR4, UR22, URZ ;  /* 0x00000016040872a5 */ /* 0x008fe4000f8e00ff */
[----:B------:R-:W-:Y:S01]  /*41c0*/  USEL UR7, UR40, UR52, !UP0 ;  /* 0x0000003428077287 */ /* 0x000fe2000c000000 */
[----:B------:R-:W-:Y:S02]  /*41d0*/  UMOV UR5, UR19 ;  /* 0x0000001300057c82 */ /* 0x000fe40008000000 */
[----:B------:R-:W-:Y:S02]  /*41e0*/  USHF.R.U32.HI UR6, URZ, UR54, UR5 ;  /* 0x00000036ff067299 */ /* 0x000fe40008011605 */
[----:B------:R-:W-:Y:S02]  /*41f0*/  UIMAD.WIDE.U32 UR10, UR7, UR22, URZ ;  /* 0x00000016070a72a5 */ /* 0x000fe4000f8e00ff */
[----:B------:R-:W-:Y:S02]  /*4200*/  USEL UR6, UR13, UR6, !UP2 ;  /* 0x000000060d067287 */ /* 0x000fe4000d000000 */
[----:B------:R-:W-:Y:S01]  /*4210*/  UISETP.NE.AND UP2, UPT, UR16, URZ, UPT ;  /* 0x000000ff1000728c */ /* 0x000fe2000bf45270 */
[----:B------:R-:W-:Y:S02]  /*4220*/  UMOV UR5, UR27 ;  /* 0x0000001b00057c82 */ /* 0x000fe40008000000 */
[----:B------:R-:W-:Y:S03]  /*4230*/  USHF.R.U32.HI UR12, URZ, UR45, UR5 ;  /* 0x0000002dff0c7299 */ /* 0x000fe60008011605 */
[----:B------:R-:W-:Y:S02]  /*4240*/  UMOV UR5, UR9 ;  /* 0x0000000900057c82 */ /* 0x000fe40008000000 */
[----:B------:R-:W-:Y:S03]  /*4250*/  @UP1 USHF.R.U32.HI UR4, URZ, UR23, UR5 ;  /* 0x00000017ff041299 */ /* 0x000fe60008011605 */
[----:B------:R-:W-:Y:S01]  /*4260*/  UMOV UR5, UR11 ;  /* 0x0000000b00057c82 */ /* 0x000fe20008000000 */
[----:B------:R-:W-:Y:S02]  /*4270*/  UIMAD UR4, UR42, UR4, URZ ;  /* 0x000000042a0472a4 */ /* 0x000fe4000f8e02ff */
[----:B------:R-:W-:Y:S02]  /*4280*/  @UP1 USHF.R.U32.HI UR7, URZ, UR23, UR5 ;  /* 0x00000017ff071299 */ /* 0x000fe40008011605 */
[----:B------:R-:W-:Y:S02]  /*4290*/  USEL UR5, UR14, UR12, !UP0 ;  /* 0x0000000c0e057287 */ /* 0x000fe4000c000000 */
[----:B------:R-:W-:Y:S02]  /*42a0*/  UIMAD.WIDE.U32 UR10, UR6, UR22, URZ ;  /* 0x00000016060a72a5 */ /* 0x000fe4000f8e00ff */
[----:B------:R-:W-:Y:S02]  /*42b0*/  UIMAD UR8, UR42, UR7, URZ ;  /* 0x000000072a0872a4 */ /* 0x000fe4000f8e02ff */
[----:B------:R-:W-:Y:S03]  /*42c0*/  UISETP.GE.AND UP0, UPT, UR6, UR4, UPT ;  /* 0x000000040600728c */ /* 0x000fe6000bf06270 */
[----:B------:R-:W-:Y:S01]  /*42d0*/  UMOV UR4, UR11 ;  /* 0x0000000b00047c82 */ /* 0x000fe20008000000 */
[----:B------:R-:W-:Y:S02]  /*42e0*/  UISETP.GE.OR UP0, UPT, UR5, UR8, UP0 ;  /* 0x000000080500728c */ /* 0x000fe40008706670 */
[----:B------:R-:W-:Y:S02]  /*42f0*/  USHF.R.U32.HI UR4, URZ, UR23, UR4 ;  /* 0x00000017ff047299 */ /* 0x000fe40008011604 */
[----:B------:R-:W-:Y:S02]  /*4300*/  UIMAD.WIDE.U32 UR8, UR5, UR22, URZ ;  /* 0x00000016050872a5 */ /* 0x000fe4000f8e00ff */
[----:B------:R-:W-:Y:S04]  /*4310*/  USEL UR10, UR6, UR4, !UP1 ;  /* 0x00000004060a7287 */ /* 0x000fe8000c800000 */
[----:B------:R-:W-:Y:S01]  /*4320*/  UIADD3 UR11, UPT, UPT, -UR10, URZ, URZ ;  /* 0x000000ff0a0b7290 */ /* 0x000fe2000fffe1ff */
[----:B------:R-:W-:Y:S02]  /*4330*/  @!UP0 UMOV UR4, UR9 ;  /* 0x0000000900048c82 */ /* 0x000fe40008000000 */
[----:B------:R-:W-:Y:S02]  /*4340*/  @!UP0 USHF.R.U32.HI UR4, URZ, UR23, UR4 ;  /* 0x00000017ff048299 */ /* 0x000fe40008011604 */
[----:B------:R-:W-:Y:S02]  /*4350*/  UIMAD UR8, UR42, UR11, UR6 ;  /* 0x0000000b2a0872a4 */ /* 0x000fe4000f8e0206 */
[----:B------:R-:W-:Y:S02]  /*4360*/  @!UP0 USEL UR4, UR5, UR4, !UP1 ;  /* 0x0000000405048287 */ /* 0x000fe4000c800000 */
[----:B------:R-:W-:Y:S02]  /*4370*/  UISETP.NE.AND UP1, UPT, UR20, URZ, UPT ;  /* 0x000000ff1400728c */ /* 0x000fe4000bf25270 */
[----:B------:R-:W-:Y:S02]  /*4380*/  @!UP0 UIMAD UR8, UR7, UR8, UR4 ;  /* 0x00000008070882a4 */ /* 0x000fe4000f8e0204 */
[----:B------:R-:W-:Y:S02]  /*4390*/  @!UP0 UIADD3 UR9, UPT, UPT, UR10, -UR4, URZ ;  /* 0x800000040a098290 */ /* 0x000fe4000fffe0ff */
[----:B------:R-:W-:Y:S02]  /*43a0*/  UIADD3 UR4, UPT, UPT, -UR5, URZ, URZ ;  /* 0x000000ff05047290 */ /* 0x000fe4000fffe1ff */
[----:B------:R-:W-:Y:S02]  /*43b0*/  UIADD3 UR7, UPT, UPT, -UR6, URZ, URZ ;  /* 0x000000ff06077290 */ /* 0x000fe4000fffe1ff */
[----:B------:R-:W-:Y:S02]  /*43c0*/  @!UP0 UIMAD UR6, UR9, UR42, UR5 ;  /* 0x0000002a090682a4 */ /* 0x000fe4000f8e0205 */
[----:B------:R-:W-:Y:S02]  /*43d0*/  UIMAD UR14, UR15, UR4, UR14 ;  /* 0x000000040f0e72a4 */ /* 0x000fe4000f8e020e */
[----:B------:R-:W-:Y:S01]  /*43e0*/  UIMAD UR13, UR46, UR7, UR13 ;  /* 0x000000072e0d72a4 */ /* 0x000fe2000f8e020d */
[----:B------:R-:W-:Y:S02]  /*43f0*/  @!UP0 UMOV UR5, UR8 ;  /* 0x0000000800058c82 */ /* 0x000fe40008000000 */
[----:B------:R-:W-:Y:S02]  /*4400*/  UIMAD UR14, UR5, UR15, UR14 ;  /* 0x0000000f050e72a4 */ /* 0x000fe4000f8e020e */
[----:B------:R-:W-:Y:S11]  /*4410*/  UIMAD UR13, UR6, UR46, UR13 ;  /* 0x0000002e060d72a4 */ /* 0x000ff6000f8e020d */
[----:B------:R-:W-:Y:S01]  /*4420*/  @!UPT UIADD3 URZ, UPT, UPT, URZ, URZ, URZ ;  /* 0x000000fffffff290 */ /* 0x000fe2000fffe0ff */
.L_x_75:
[----:B------:R-:W2:Y:S01]  /*4430*/  @!UP3 LDCU.128 UR8, c[0x0][0xb10] ;  /* 0x00016200ff08b7ac */ /* 0x000ea20008000c00 */
[----:B------:R-:W-:Y:S02]  /*4440*/  ISETP.NE.U32.AND P0, PT, RZ, UR38, PT ;  /* 0x00000026ff007c0c */ /* 0x000fe4000bf05070 */
[----:B------:R-:W-:Y:S02]  /*4450*/  SHF.L.U32 R4, R11, 0x1f, RZ ;  /* 0x0000001f0b047819 */ /* 0x000fe400000006ff */
[----:B------:R-:W-:Y:S01]  /*4460*/  ISETP.NE.AND.EX P0, PT, RZ, UR39, PT, P0 ;  /* 0x00000027ff007c0c */ /* 0x000fe2000bf05300 */
[----:B------:R-:W4:Y:S01]  /*4470*/  @!UP3 LDCU UR5, c[0x0][0xb0c] ;  /* 0x00016180ff05b7ac */ /* 0x000f220008000800 */
[----:B------:R-:W-:Y:S02]  /*4480*/  USHF.L.U32 UR35, UR30, 0x6, URZ ;  /* 0x000000061e237899 */ /* 0x000fe400080006ff */
[----:B------:R-:W-:Y:S02]  /*4490*/  USHF.L.U32 UR34, UR31, 0x7, URZ ;  /* 0x000000071f227899 */ /* 0x000fe400080006ff */
[----:B--2---:R-:W-:Y:S07]  /*44a0*/  UIMAD.WIDE.U32 UR6, UR14, UR8, URZ ;  /* 0x000000080e0672a5 */ /* 0x004fee000f8e00ff */
[----:B------:R-:W-:Y:S01]  /*44b0*/  @!UP3 UMOV UR4, UR7 ;  /* 0x000000070004bc82 */ /* 0x000fe20008000000 */
[----:B----4-:R-:W-:Y:S02]  /*44c0*/  @!UP3 UISETP.NE.AND UP0, UPT, UR5, 0x1, UPT ;  /* 0x000000010500b88c */ /* 0x010fe4000bf05270 */
[----:B------:R-:W-:Y:S02]  /*44d0*/  @!UP3 USHF.R.U32.HI UR4, URZ, UR9, UR4 ;  /* 0x00000009ff04b299 */ /* 0x000fe40008011604 */
[----:B------:R-:W-:Y:S02]  /*44e0*/  UIMAD.WIDE.U32 UR6, UR13, UR11, URZ ;  /* 0x0000000b0d0672a5 */ /* 0x000fe4000f8e00ff */
[----:B------:R-:W-:Y:S02]  /*44f0*/  @!UP3 USEL UR8, UR14, UR4, !UP0 ;  /* 0x000000040e08b287 */ /* 0x000fe4000c000000 */
[----:B------:R-:W-:Y:S03]  /*4500*/  @!UP3 UISETP.NE.AND UP0, UPT, UR10, 0x1, UPT ;  /* 0x000000010a00b88c */ /* 0x000fe6000bf05270 */
[----:B------:R-:W-:Y:S02]  /*4510*/  @!UP3 UMOV UR6, UR7 ;  /* 0x000000070006bc82 */ /* 0x000fe40008000000 */
[----:B------:R-:W2:Y:S02]  /*4520*/  @!UP3 LDCU UR4, c[0x0][0xb20] ;  /* 0x00016400ff04b7ac */ /* 0x000ea40008000800 */
[----:B--2---:R-:W-:Y:S04]  /*4530*/  @!UP3 USHF.R.U32.HI UR6, URZ, UR4, UR6 ;  /* 0x00000004ff06b299 */ /* 0x004fe80008011606 */
[----:B------:R-:W-:Y:S04]  /*4540*/  @!UP3 USEL UR6, UR13, UR6, !UP0 ;  /* 0x000000060d06b287 */ /* 0x000fe8000c000000 */
[----:B------:R-:W-:Y:S02]  /*4550*/  @!UP3 UIADD3 UR4, UPT, UPT, -UR8, UR6, URZ ;  /* 0x000000060804b290 */ /* 0x000fe4000fffe1ff */
[----:B------:R-:W-:Y:S02]  /*4560*/  @!UP3 UIADD3 UR6, UPT, UPT, UR8, -UR6, URZ ;  /* 0x800000060806b290 */ /* 0x000fe4000fffe0ff */
[----:B------:R-:W-:Y:S02]  /*4570*/  @!UP3 UIMAD UR14, UR4, UR5, UR14 ;  /* 0x00000005040eb2a4 */ /* 0x000fe4000f8e020e */
[----:B------:R-:W-:Y:S01]  /*4580*/  @!UP3 UIMAD UR13, UR6, UR10, UR13 ;  /* 0x0000000a060db2a4 */ /* 0x000fe2000f8e020d */
[----:B------:R-:W-:Y:S11]  /*4590*/  BRA.U UP4, `(.L_x_76) ;  /* 0x0000000104107547 */ /* 0x000ff6000b800000 */
[----:B------:R-:W-:Y:S04]  /*45a0*/  MOV R2, UR41 ;  /* 0x0000002900027c02 */ /* 0x000fe80008000f00 */
[----:B------:R-:W-:Y:S04]  /*45b0*/  SHF.L.U32 R2, R2, 0x1f, RZ ;  /* 0x0000001f02027819 */ /* 0x000fe800000006ff */
[----:B------:R-:W2:Y:S02]  /*45c0*/  SYNCS.PHASECHK.TRANS64.TRYWAIT P1, [UR21+0x78], R2 ;  /* 0x00007802ff0075a7 */ /* 0x000ea40008021115 */
[----:B--2---:R-:W-:Y:S05]  /*45d0*/  @!P1 BRA `(.L_x_77) ;  /* 0x0000004400409947 */ /* 0x004fea0003800000 */
.L_x_76:
[----:B------:R-:W-:Y:S05]  /*45e0*/  BRA.U !UP6, `(.L_x_78) ;  /* 0x000000010e387547 */ /* 0x000fea000b800000 */
[----:B------:R-:W-:Y:S01]  /*45f0*/  UPLOP3.LUT UP1, UPT, UPT, UPT, UP5, 0x80, 0x8 ;  /* 0x000000000008789c */ /* 0x000fe20003f2f050 */
[----:B-1----:R-:W-:Y:S01]  /*4600*/  HFMA2 R0, -RZ, RZ, 0, 5.9604644775390625e-08 ;  /* 0x00000001ff007431 */ /* 0x002fe200000001ff */
[----:B------:R-:W1:Y:S01]  /*4610*/  LDCU.64 UR8, c[0x0][0x358] ;  /* 0x00006b00ff0877ac */ /* 0x000e620008000a00 */
[----:B------:R-:W-:Y:S03]  /*4620*/  IMAD.MOV.U32 R45, RZ, RZ, 0x1 ;  /* 0x00000001ff2d7424 */ /* 0x000fe600078e00ff */
[----:B------:R-:W-:Y:S05]  /*4630*/  PLOP3.LUT P1, PT, PT, PT, UP1, 0x80, 0x8 ;  /* 0x000000000008781c */ /* 0x000fea0003f2f018 */
[----:B------:R-:W2:Y:S01]  /*4640*/  @UP1 LDCU.64 UR4, c[0x0][0x888] ;  /* 0x00011100ff0417ac */ /* 0x000ea20008000a00 */
[----:B------:R-:W-:Y:S07]  /*4650*/  @UP1 UIMAD UR6, UR36, UR38, URZ ;  /* 0x00000026240612a4 */ /* 0x000fee000f8e02ff */
[----:B------:R-:W-:Y:S01]  /*4660*/  @!P1 PRMT R45, R0, 0x7610, R45 ;  /* 0x00007610002d9816 */ /* 0x000fe2000000002d */
[----:B--2---:R-:W-:Y:S06]  /*4670*/  @UP1 UIMAD.WIDE UR4, UR6, 0x4, UR4 ;  /* 0x00000004060418a5 */ /* 0x004fec000f8e0204 */
[----:B------:R-:W-:Y:S01]  /*4680*/  IMAD.U32 R6, RZ, RZ, UR4 ;  /* 0x00000004ff067e24 */ /* 0x000fe2000f8e00ff */
[----:B------:R-:W-:Y:S04]  /*4690*/  MOV R7, UR5 ;  /* 0x0000000500077c02 */ /* 0x000fe80008000f00 */
[----:B------:R-:W2:Y:S01]  /*46a0*/  @!UP1 LDCU UR4, c[0x0][0x880] ;  /* 0x00011000ff0497ac */ /* 0x000ea20008000800 */
[----:B-1---5:R4:W5:Y:S02]  /*46b0*/  @P1 LDG.E R27, desc[UR8][R6.64] ;  /* 0x00000008061b1981 */ /* 0x022964000c1e1900 */
[----:B--2-4-:R-:W-:Y:S07]  /*46c0*/  @!P1 IMAD.U32 R27, RZ, RZ, UR4 ;  /* 0x00000004ff1b9e24 */ /* 0x014fee000f8e00ff */
.L_x_78:
[----:B-----5:R-:W-:Y:S01]  /*46d0*/  @!P0 FSETP.EQ.AND P2, PT, R27, RZ, PT ;  /* 0x000000ff1b00820b */ /* 0x020fe20003f42000 */
[----:B------:R-:W-:Y:S01]  /*46e0*/  @!UPT UIADD3 URZ, UPT, UPT, URZ, URZ, URZ ;  /* 0x000000fffffff290 */ /* 0x000fe2000fffe0ff */
[----:B------:R-:W-:Y:S11]  /*46f0*/  @!P0 BRA `(.L_x_79) ;  /* 0x0000000000148947 */ /* 0x000ff60003800000 */
[----:B------:R-:W-:Y:S02]  /*4700*/  LOP3.LUT P0, RZ, R45, 0xff, RZ, 0xc0, !PT ;  /* 0x000000ff2dff7812 */ /* 0x000fe4000780c0ff */
[----:B------:R-:W-:Y:S04]  /*4710*/  PLOP3.LUT P2, PT, PT, PT, UP1, 0x80, 0x8 ;  /* 0x000000000008781c */ /* 0x000fe80003f4f018 */
[----:B------:R-:W-:Y:S07]  /*4720*/  PLOP3.LUT P2, PT, P2, PT, PT, 0x8, 0x80 ;  /* 0x000000000080781c */ /* 0x000fee000174e170 */
[----:B------:R-:W-:Y:S11]  /*4730*/  @P0 FSETP.EQ.AND P2, PT, R27, RZ, PT ;  /* 0x000000ff1b00020b */ /* 0x000ff60003f42000 */
[----:B------:R-:W-:Y:S02]  /*4740*/  @!UPT UIADD3 URZ, UPT, UPT, URZ, URZ, URZ ;  /* 0x000000fffffff290 */ /* 0x000fe4000fffe0ff */
.L_x_79:
[----:B------:R-:W2:Y:S01]  /*4750*/  SYNCS.PHASECHK.TRANS64.TRYWAIT P0, [UR21+0x50], R4 ;  /* 0x00005004ff0075a7 */ /* 0x000ea20008001115 */
[----:B------:R-:W-:Y:S04]  /*4760*/  ELECT P1, URZ, PT ;  /* 0x0000000000ff782f */ /* 0x000fe80003820000 */
[----:B------:R-:W-:Y:S01]  /*4770*/  PLOP3.LUT P1, PT, P2, P1, PT, 0xf2, 0x2f ;  /* 0x00000000002f781c */ /* 0x000fe20001723e72 */
[----:B------:R-:W-:Y:S01]  /*4780*/  @!UPT UIADD3 URZ, UPT, UPT, URZ, URZ, URZ ;  /* 0x000000fffffff290 */ /* 0x000fe2000fffe0ff */
[----:B--2---:R-:W-:Y:S11]  /*4790*/  @!P0 BRA `(.L_x_80) ;  /* 0x0000004000e88947 */ /* 0x004ff60003800000 */
.L_x_165:
[----:B-1----:R-:W-:Y:S01]  /*47a0*/  @!P1 IADD3 R2, P0, PT, R12, 0x580, RZ ;  /* 0x000005800c029810 */ /* 0x002fe20007f1e0ff */
[----:B------:R-:W-:Y:S01]  /*47b0*/  VOTEU.ALL UP0, P1 ;  /* 0x0000000000ff7886 */ /* 0x000fe20000800000 */
[----:B------:R-:W-:Y:S01]  /*47c0*/  UMOV UR6, 0x0 ;  /* 0x0000000000067882 */ /* 0x000fe20000000000 */
[----:B------:R-:W-:Y:S01]  /*47d0*/  UMOV UR7, 0x10000000 ;  /* 0x1000000000077882 */ /* 0x000fe20000000000 */
[----:B------:R-:W-:Y:S01]  /*47e0*/  @!P1 R2UR UR5, R2 ;  /* 0x00000000020592ca */ /* 0x000fe200000e0000 */
[----:B------:R-:W-:Y:S01]  /*47f0*/  @!P1 IMAD.X R0, RZ, RZ, R13, P0 ;  /* 0x000000ffff009224 */ /* 0x000fe200000e060d */
[----:B------:R-:W-:Y:S01]  /*4800*/  @!UP0 UIADD3 UR32, UPT, UPT, UR21, 0x200, URZ ;  /* 0x0000020015208890 */ /* 0x000fe2000fffe0ff */
[----:B------:R-:W-:Y:S03]  /*4810*/  VOTEU.ALL UP0, P1 ;  /* 0x0000000000ff7886 */ /* 0x000fe60000800000 */
[----:B------:R-:W-:Y:S01]  /*4820*/  @!P1 R2UR UR4, R0 ;  /* 0x00000000000492ca */ /* 0x000fe200000e0000 */
[----:B------:R-:W-:Y:S06]  /*4830*/  @!P1 IMAD.MOV.U32 R0, RZ, RZ, 0x1000 ;  /* 0x00001000ff009424 */ /* 0x000fec00078e00ff */
[----:B------:R-:W-:Y:S06]  /*4840*/  IMAD.U32 R6, RZ, RZ, UR5 ;  /* 0x00000005ff067e24 */ /* 0x000fec000f8e00ff */
[----:B------:R-:W-:Y:S01]  /*4850*/  IMAD.U32 R7, RZ, RZ, UR4 ;  /* 0x00000004ff077e24 */ /* 0x000fe2000f8e00ff */
[----:B------:R-:W-:Y:S04]  /*4860*/  @!P1 R2UR UR4, R6 ;  /* 0x00000000060492ca */ /* 0x000fe800000e0000 */
[----:B------:R-:W-:Y:S11]  /*4870*/  @!P1 R2UR UR5, R7 ;  /* 0x00000000070592ca */ /* 0x000ff600000e0000 */
[----:B------:R-:W-:Y:S02]  /*4880*/  @!UPT UIADD3 URZ, UPT, UPT, URZ, URZ, URZ ;  /* 0x000000fffffff290 */ /* 0x000fe4000fffe0ff */
[----:B------:R1:W-:Y:S01]  /*4890*/  @!UP0 UTMALDG.3D [UR32], [UR4], desc[UR6] ;  /* 0x00000620040085b4 */ /* 0x0003e20008011000 */
[----:B------:R1:W-:Y:S01]  /*48a0*/  @!P1 SYNCS.ARRIVE.TRANS64.RED.A0TR RZ, [UR21+0x30], R0 ;  /* 0x00003000ffff99a7 */ /* 0x0003e20008300415 */
[----:B------:R-:W-:Y:S01]  /*48b0*/  SYNCS.ARRIVE.TRANS64.RED.A1T0 RZ, [UR50], RZ ;  /* 0x000000ffffff79a7 */ /* 0x000fe20008100432 */
[----:B------:R-:W2:Y:S02]  /*48c0*/  SYNCS.PHASECHK.TRANS64.TRYWAIT P0, [UR21+0x58], R4 ;  /* 0x00005804ff0075a7 */ /* 0x000ea40008001115 */
[----:B-12---:R-:W-:Y:S05]  /*48d0*/  @!P0 BRA `(.L_x_81) ;  /* 0x0000004000b08947 */ /* 0x006fea0003800000 */
.L_x_167:
[----:B------:R-:W-:Y:S01]  /*48e0*/  @!P1 IADD3 R2, P0, PT, R12, 0x580, RZ ;  /* 0x000005800c029810 */ /* 0x000fe20007f1e0ff */
[----:B------:R-:W-:Y:S01]  /*48f0*/  VOTEU.ALL UP0, P1 ;  /* 0x0000000000ff7886 */ /* 0x000fe20000800000 */
[----:B------:R-:W-:Y:S01]  /*4900*/  UMOV UR6, 0x0 ;  /* 0x0000000000067882 */ /* 0x000fe20000000000 */
[----:B------:R-:W-:Y:S01]  /*4910*/  UMOV UR7, 0x10000000 ;  /* 0x1000000000077882 */ /* 0x000fe20000000000 */
[----:B------:R-:W-:Y:S01]  /*4920*/  @!P1 R2UR UR5, R2 ;  /* 0x00000000020592ca */ /* 0x000fe200000e0000 */
[----:B-1----:R-:W-:Y:S01]  /*4930*/  @!P1 IMAD.X R0, RZ, RZ, R13, P0 ;  /* 0x000000ffff009224 */ /* 0x002fe200000e060d */
[----:B------:R-:W-:Y:S02]  /*4940*/  @!UP0 UIADD3 UR26, UPT, UPT, UR34, 0x20, URZ ;  /* 0x00000020221a8890 */ /* 0x000fe4000fffe0ff */
[----:B------:R-:W-:Y:S02]  /*4950*/  @!UP0 UIADD3 UR24, UPT, UPT, UR21, 0x1200, URZ ;  /* 0x0000120015188890 */ /* 0x000fe4000fffe0ff */
[----:B------:R-:W-:Y:S01]  /*4960*/  @!P1 R2UR UR4, R0 ;  /* 0x00000000000492ca */ /* 0x000fe200000e0000 */
[----:B------:R-:W-:Y:S01]  /*4970*/  VOTEU.ALL UP0, P1 ;  /* 0x0000000000ff7886 */ /* 0x000fe20000800000 */
[----:B------:R-:W-:Y:S01]  /*4980*/  @!P1 IMAD.MOV.U32 R0, RZ, RZ, 0x1000 ;  /* 0x00001000ff009424 */ /* 0x000fe200078e00ff */
[----:B------:R-:W-:Y:S01]  /*4990*/  UMOV UR27, UR35 ;  /* 0x00000023001b7c82 */ /* 0x000fe20008000000 */
[----:B------:R-:W-:Y:S03]  /*49a0*/  UMOV UR28, UR36 ;  /* 0x00000024001c7c82 */ /* 0x000fe60008000000 */
        /* <DEDUP_REMOVED lines=10> */
.L_x_169:
[----:B------:R-:W-:Y:S01]  /*4a50*/  @!P1 IADD3 R2, P0, PT, R12, 0x580, RZ ;  /* 0x000005800c029810 */ /* 0x000fe20007f1e0ff */
[----:B------:R-:W-:Y:S01]  /*4a60*/  VOTEU.ALL UP0, P1 ;  /* 0x0000000000ff7886 */ /* 0x000fe20000800000 */
[----:B------:R-:W-:Y:S01]  /*4a70*/  UMOV UR6, 0x0 ;  /* 0x0000000000067882 */ /* 0x000fe20000000000 */
[----:B------:R-:W-:Y:S01]  /*4a80*/  UMOV UR7, 0x10000000 ;  /* 0x1000000000077882 */ /* 0x000fe20000000000 */
[----:B------:R-:W-:Y:S01]  /*4a90*/  @!P1 R2UR UR5, R2 ;  /* 0x00000000020592ca */ /* 0x000fe200000e0000 */
[----:B-1----:R-:W-:Y:S01]  /*4aa0*/  @!P1 IMAD.X R0, RZ, RZ, R13, P0 ;  /* 0x000000ffff009224 */ /* 0x002fe200000e060d */
[----:B------:R-:W-:Y:S01]  /*4ab0*/  @!UP0 UIADD3 UR18, UPT, UPT, UR34, 0x40, URZ ;  /* 0x0000004022128890 */ /* 0x000fe2000fffe0ff */
[----:B------:R-:W-:Y:S01]  /*4ac0*/  VIADD R10, R10, 0x1 ;  /* 0x000000010a0a7836 */ /* 0x000fe20000000000 */
        /* <DEDUP_REMOVED lines=16> */
.L_x_171:
[----:B------:R-:W-:Y:S01]  /*4bd0*/  @!P1 IADD3 R2, P0, PT, R12, 0x580, RZ ;  /* 0x000005800c029810 */ /* 0x000fe20007f1e0ff */
[----:B------:R-:W-:Y:S01]  /*4be0*/  VOTEU.ALL UP0, P1 ;  /* 0x0000000000ff7886 */ /* 0x000fe20000800000 */
[----:B------:R-:W-:Y:S01]  /*4bf0*/  UMOV UR6, 0x0 ;  /* 0x0000000000067882 */ /* 0x000fe20000000000 */
[----:B------:R-:W-:Y:S01]  /*4c00*/  UMOV UR7, 0x10000000 ;  /* 0x1000000000077882 */ /* 0x000fe20000000000 */
[----:B------:R-:W-:Y:S01]  /*4c10*/  @!P1 R2UR UR5, R2 ;  /* 0x00000000020592ca */ /* 0x000fe200000e0000 */
[----:B-1----:R-:W-:Y:S01]  /*4c20*/  @!P1 IMAD.X R0, RZ, RZ, R13, P0 ;  /* 0x000000ffff009224 */ /* 0x002fe200000e060d */
[----:B------:R-:W-:Y:S01]  /*4c30*/  @!UP0 UIADD3 UR10, UPT, UPT, UR34, 0x60, URZ ;  /* 0x00000060220a8890 */ /* 0x000fe2000fffe0ff */
[----:B------:R-:W-:Y:S01]  /*4c40*/  R2UR UR18, R47 ;  /* 0x000000002f1272ca */ /* 0x000fe200000e0000 */
[----:B------:R-:W-:Y:S01]  /*4c50*/  @!UP0 UIADD3 UR8, UPT, UPT, UR21, 0x3200, URZ ;  /* 0x0000320015088890 */ /* 0x000fe2000fffe0ff */
[----:B------:R-:W-:Y:S01]  /*4c60*/  R2UR UR16, R48 ;  /* 0x00000000301072ca */ /* 0x000fe200000e0000 */
[----:B------:R-:W-:Y:S01]  /*4c70*/  @!UP0 UIADD3 UR9, UPT, UPT, UR21, 0x48, URZ ;  /* 0x0000004815098890 */ /* 0x000fe2000fffe0ff */
[----:B------:R-:W-:Y:S01]  /*4c80*/  @!P1 R2UR UR4, R0 ;  /* 0x00000000000492ca */ /* 0x000fe200000e0000 */
[----:B------:R-:W-:Y:S01]  /*4c90*/  VOTEU.ALL UP0, P1 ;  /* 0x0000000000ff7886 */ /* 0x000fe20000800000 */
[----:B------:R-:W-:Y:S01]  /*4ca0*/  UMOV UR11, UR35 ;  /* 0x00000023000b7c82 */ /* 0x000fe20008000000 */
[----:B------:R-:W-:Y:S01]  /*4cb0*/  UMOV UR12, UR36 ;  /* 0x00000024000c7c82 */ /* 0x000fe20008000000 */
[C---:B------:R-:W-:Y:S01]  /*4cc0*/  ISETP.NE.AND P0, PT, R10.reuse, 0x2, PT ;  /* 0x000000020a00780c */ /* 0x040fe20003f05270 */
[----:B------:R-:W-:Y:S01]  /*4cd0*/  UMOV UR36, UR29 ;  /* 0x0000001d00247c82 */ /* 0x000fe20008000000 */
[----:B------:R-:W-:Y:S01]  /*4ce0*/  IMAD.U32 R4, RZ, RZ, UR5 ;  /* 0x00000005ff047e24 */ /* 0x000fe2000f8e00ff */
[----:B------:R-:W-:Y:S01]  /*4cf0*/  LOP3.LUT R11, R11, 0x1, RZ, 0x3c, !PT ;  /* 0x000000010b0b7812 */ /* 0x000fe200078e3cff */
[----:B------:R-:W-:Y:S01]  /*4d00*/  UPLOP3.LUT UP4, UPT, UPT, UPT, UPT, 0x80, 0x8 ;  /* 0x000000000008789c */ /* 0x000fe20003f8f070 */
[----:B------:R-:W-:Y:S01]  /*4d10*/  SEL R0, RZ, 0x1, P0 ;  /* 0x00000001ff007807 */ /* 0x000fe20000000000 */
[----:B------:R-:W-:Y:S01]  /*4d20*/  UIADD3 UR31, UPT, UPT, UR13, UR18, URZ ;  /* 0x000000120d1f7290 */ /* 0x000fe2000fffe0ff */
[----:B------:R-:W-:Y:S01]  /*4d30*/  SEL R10, R10, RZ, P0 ;  /* 0x000000ff0a0a7207 */ /* 0x000fe20000000000 */
[----:B------:R-:W-:Y:S01]  /*4d40*/  UIADD3 UR30, UPT, UPT, UR14, UR16, URZ ;  /* 0x000000100e1e7290 */ /* 0x000fe2000fffe0ff */
[----:B------:R-:W-:Y:S01]  /*4d50*/  IMAD.U32 R5, RZ, RZ, UR4 ;  /* 0x00000004ff057e24 */ /* 0x000fe2000f8e00ff */
[----:B------:R-:W-:Y:S02]  /*4d60*/  @!P1 R2UR UR4, R4 ;  /* 0x00000000040492ca */ /* 0x000fe400000e0000 */
[----:B------:R-:W-:Y:S02]  /*4d70*/  LOP3.LUT R9, R9, R0, RZ, 0x3c, !PT ;  /* 0x0000000009097212 */ /* 0x000fe400078e3cff */
[----:B------:R-:W-:Y:S11]  /*4d80*/  @!P1 R2UR UR5, R5 ;  /* 0x00000000050592ca */ /* 0x000ff600000e0000 */
[----:B------:R-:W-:Y:S02]  /*4d90*/  @!UPT UIADD3 URZ, UPT, UPT, URZ, URZ, URZ ;  /* 0x000000fffffff290 */ /* 0x000fe4000fffe0ff */
[----:B------:R1:W-:Y:S01]  /*4da0*/  @!UP0 UTMALDG.3D [UR8], [UR4], desc[UR6] ;  /* 0x00000608040085b4 */ /* 0x0003e20008011000 */
[----:B------:R1:W-:Y:S01]  /*4db0*/  @!P1 SYNCS.ARRIVE.TRANS64.RED.A0TR RZ, [UR21+0x48], R3 ;  /* 0x00004803ffff99a7 */ /* 0x0003e20008300415 */
[----:B------:R-:W-:Y:S01]  /*4dc0*/  SYNCS.ARRIVE.TRANS64.RED.A1T0 RZ, [UR43], RZ ;  /* 0x000000ffffff79a7 */ /* 0x000fe2000810042b */
[----:B------:R-:W-:Y:S05]  /*4dd0*/  BRA.U UP2, `(.L_x_84) ;  /* 0xfffffff102587547 */ /* 0x000fea000b83ffff */
[----:B------:R-:W-:-:S04]  /*4de0*/  SHF.L.U32 R2, R11, 0x1f, RZ ;  /* 0x0000001f0b027819 */ /* 0x000fc800000006ff */
[----:B------:R-:W2:Y:S02]  /*4df0*/  SYNCS.PHASECHK.TRANS64.TRYWAIT P0, [UR21+0x50], R2 ;  /* 0x00005002ff0075a7 */ /* 0x000ea40008001115 */
[----:B--2---:R-:W-:Y:S05]  /*4e00*/  @!P0 BRA `(.L_x_85) ;  /* 0x0000003c00ac8947 */ /* 0x004fea0003800000 */
.L_x_173:
[----:B------:R-:W4:Y:S02]  /*4e10*/  SYNCS.PHASECHK.TRANS64.TRYWAIT P0, [UR21+0x58], R2 ;  /* 0x00005802ff0075a7 */ /* 0x000f240008001115 */
[----:B----4-:R-:W-:Y:S05]  /*4e20*/  @!P0 BRA `(.L_x_86) ;  /* 0x0000003c00bc8947 */ /* 0x010fea0003800000 */
.L_x_175:
[----:B------:R-:W4:Y:S02]  /*4e30*/  SYNCS.PHASECHK.TRANS64.TRYWAIT P0, [UR21+0x60], R2 ;  /* 0x00006002ff0075a7 */ /* 0x000f240008001115 */
[----:B----4-:R-:W-:Y:S05]  /*4e40*/  @!P0 BRA `(.L_x_87) ;  /* 0x0000003c00cc8947 */ /* 0x010fea0003800000 */
.L_x_177:
[----:B--2---:R-:W-:-:S07]  /*4e50*/  MOV R0, UR21 ;  /* 0x0000001500007c02 */ /* 0x004fce0008000f00 */
.L_x_88:
[----:B--2---:R-:W-:-:S04]  /*4e60*/  SHF.L.U32 R2, R11, 0x1f, RZ ;  /* 0x0000001f0b027819 */ /* 0x004fc800000006ff */
[----:B------:R2:W4:Y:S03]  /*4e70*/  SYNCS.PHASECHK.TRANS64.TRYWAIT P0, [R0+URZ+0x68], R2 ;  /* 0x00006802000075a7 */ /* 0x00052600080011ff */
[----:B----4-:R-:W-:Y:S05]  /*4e80*/  @!P0 NANOSLEEP.SYNCS 0x989680 ;  /* 0x009896800000895d */ /* 0x010fea0003900000 */
[----:B------:R-:W4:Y:S02]  /*4e90*/  @!P0 SYNCS.PHASECHK.TRANS64 P0, [R0+URZ+0x68], R2 ;  /* 0x00006802000085a7 */ /* 0x000f2400080010ff */
[----:B-1-34-:R-:W-:Y:S05]  /*4ea0*/  @P0 EXIT ;  /* 0x000000000000094d */ /* 0x01afea0003800000 */
[----:B------:R-:W-:Y:S05]  /*4eb0*/  BRA `(.L_x_88) ;  /* 0xfffffffc00e87947 */ /* 0x000fea000383ffff */
.L_x_73:
[----:B------:R-:W-:-:S06]  /*4ec0*/  UISETP.GE.AND UP0, UPT, UR18, 0x4, UPT ;  /* 0x000000041200788c */ /* 0x000fcc000bf06270 */
[----:B------:R-:W-:-:S13]  /*4ed0*/  PLOP3.LUT P0, PT, PT, PT, UP0, 0x80, 0x8 ;  /* 0x000000000008781c */ /* 0x000fda0003f0f008 */
[----:B-1----:R-:W-:Y:S05]  /*4ee0*/  @!P0 EXIT ;  /* 0x000000000000894d */ /* 0x002fea0003800000 */
[----:B------:R-:W1:Y:S08]  /*4ef0*/  S2UR UR4, SR_CgaCtaId ;  /* 0x00000000000479c3 */ /* 0x000e700000008800 */
[----:B------:R-:W-:Y:S01]  /*4f00*/  BAR.SYNC.DEFER_BLOCKING 0x6, 0xa0 ;  /* 0x0182800000007b1d */ /* 0x000fe20000010000 */
[C---:B------:R-:W-:Y:S01]  /*4f10*/  IMAD.SHL.U32 R3, R57.reuse, 0x20, RZ ;  /* 0x0000002039037824 */ /* 0x040fe200078e00ff */
[C---:B------:R-:W-:Y:S01]  /*4f20*/  LOP3.LUT P0, RZ, R57.reuse, 0x4, RZ, 0xc0, !PT ;  /* 0x0000000439ff7812 */ /* 0x040fe2000780c0ff */
[C---:B------:R-:W-:Y:S01]  /*4f30*/  IMAD.SHL.U32 R2, R57.reuse, 0x10, RZ ;  /* 0x0000001039027824 */ /* 0x040fe200078e00ff */
[----:B------:R-:W-:Y:S01]  /*4f40*/  CS2R R52, SRZ ;  /* 0x0000000000347805 */ /* 0x000fe2000001ff00 */
[----:B------:R-:W-:Y:S01]  /*4f50*/  IMAD.SHL.U32 R44, R57, 0x4, RZ ;  /* 0x00000004392c7824 */ /* 0x000fe200078e00ff */
[----:B------:R-:W-:-:S02]  /*4f60*/  UMOV UR44, 0x400 ;  /* 0x00000400002c7882 */ /* 0x000fc40000000000 */
[----:B------:R-:W2:Y:S01]  /*4f70*/  LDC.64 R42, c[0x0][0x8b0] ;  /* 0x00022c00ff2a7b82 */ /* 0x000ea20000000a00 */
[----:B------:R-:W-:Y:S01]  /*4f80*/  LOP3.LUT R4, R3, 0xc0, RZ, 0xc0, !PT ;  /* 0x000000c003047812 */ /* 0x000fe200078ec0ff */
[----:B------:R-:W-:Y:S01]  /*4f90*/  IMAD.U32 R23, R57, 0x10000, RZ ;  /* 0x0001000039177824 */ /* 0x000fe200078e00ff */
[----:B------:R-:W-:Y:S01]  /*4fa0*/  LOP3.LUT R2, R2, 0x600, RZ, 0xc0, !PT ;  /* 0x0000060002027812 */ /* 0x000fe200078ec0ff */
[----:B------:R-:W-:Y:S01]  /*4fb0*/  IMAD.MOV.U32 R56, RZ, RZ, 0x20 ;  /* 0x00000020ff387424 */ /* 0x000fe200078e00ff */
[----:B------:R-:W-:Y:S01]  /*4fc0*/  LOP3.LUT R44, R4, 0x18, R44, 0xf8, !PT ;  /* 0x00000018042c7812 */ /* 0x000fe200078ef82c */
[----:B------:R-:W-:Y:S01]  /*4fd0*/  IMAD.MOV.U32 R55, RZ, RZ, 0x1 ;  /* 0x00000001ff377424 */ /* 0x000fe200078e00ff */
[----:B------:R-:W-:Y:S01]  /*4fe0*/  SHF.R.U32.HI R4, RZ, 0x1, R57 ;  /* 0x00000001ff047819 */ /* 0x000fe20000011639 */
[----:B------:R-:W3:Y:S01]  /*4ff0*/  LDC.64 R40, c[0x0][0x8a8] ;  /* 0x00022a00ff287b82 */ /* 0x000ee20000000a00 */
[--C-:B------:R-:W-:Y:S01]  /*5000*/  LOP3.LUT R2, R2, 0x20, R3.reuse, 0xf8, !PT ;  /* 0x0000002002027812 */ /* 0x100fe200078ef803 */
[----:B------:R-:W-:Y:S01]  /*5010*/  IMAD.MOV.U32 R22, RZ, RZ, RZ ;  /* 0x000000ffff167224 */ /* 0x000fe200078e00ff */
[----:B------:R-:W-:Y:S01]  /*5020*/  LOP3.LUT R23, R23, 0x600000, RZ, 0xc0, !PT ;  /* 0x0060000017177812 */ /* 0x000fe200078ec0ff */
[----:B------:R-:W-:Y:S01]  /*5030*/  IMAD.MOV.U32 R54, RZ, RZ, RZ ;  /* 0x000000ffff367224 */ /* 0x000fe200078e00ff */
[----:B------:R-:W-:Y:S01]  /*5040*/  LOP3.LUT R44, R44, 0x8, R4, 0x78, !PT ;  /* 0x000000082c2c7812 */ /* 0x000fe200078e7804 */
[----:B------:R-:W4:Y:S01]  /*5050*/  LDCU UR59, c[0x0][0x370] ;  /* 0x00006e00ff3b77ac */ /* 0x000f220008000800 */
[----:B------:R-:W-:-:S02]  /*5060*/  LOP3.LUT R2, R2, 0x100, R3, 0xf8, !PT ;  /* 0x0000010002027812 */ /* 0x000fc400078ef803 */
[----:B------:R-:W-:Y:S01]  /*5070*/  LOP3.LUT R57, R57, 0x60, RZ, 0xc0, !PT ;  /* 0x0000006039397812 */ /* 0x000fe200078ec0ff */
[----:B-1----:R-:W-:Y:S01]  /*5080*/  ULEA UR44, UR4, UR44, 0x18 ;  /* 0x0000002c042c7291 */ /* 0x002fe2000f8ec0ff */
[----:B------:R-:W-:Y:S01]  /*5090*/  LOP3.LUT R44, R2, R44, RZ, 0xfc, !PT ;  /* 0x0000002c022c7212 */ /* 0x000fe200078efcff */
[----:B------:R-:W1:Y:S01]  /*50a0*/  LDCU UR43, c[0x0][0xb0c] ;  /* 0x00016180ff2b77ac */ /* 0x000e620008000800 */
[----:B------:R-:W-:Y:S01]  /*50b0*/  SEL R56, R56, 0xffffffe0, !P0 ;  /* 0xffffffe038387807 */ /* 0x000fe20004000000 */
[----:B------:R-:W-:Y:S01]  /*50c0*/  UIADD3 UR4, UPT, UPT, UR44, 0x200, URZ ;  /* 0x000002002c047890 */ /* 0x000fe2000fffe0ff */
[----:B------:R-:W1:Y:S04]  /*50d0*/  LDCU UR39, c[0x0][0xb30] ;  /* 0x00016600ff2777ac */ /* 0x000e680008000800 */
[----:B------:R-:W4:Y:S01]  /*50e0*/  LDS R0, [UR44+0x130] ;  /* 0x0001302cff007984 */ /* 0x000f220008000800 */
[----:B------:R-:W-:Y:S01]  /*50f0*/  IMAD.U32 R50, RZ, RZ, UR4 ;  /* 0x00000004ff327e24 */ /* 0x000fe2000f8e00ff */
[----:B------:R-:W1:Y:S01]  /*5100*/  LDCU.64 UR56, c[0x0][0x888] ;  /* 0x00011100ff3877ac */ /* 0x000e620008000a00 */
[----:B------:R-:W1:Y:S01]  /*5110*/  LDCU.64 UR40, c[0x0][0xb28] ;  /* 0x00016500ff2877ac */ /* 0x000e620008000a00 */
[----:B------:R-:W1:Y:S01]  /*5120*/  LDCU.64 UR62, c[0x0][0x890] ;  /* 0x00011200ff3e77ac */ /* 0x000e620008000a00 */
[----:B------:R-:W1:Y:S01]  /*5130*/  LDCU.128 UR52, c[0x0][0xb10] ;  /* 0x00016200ff3477ac */ /* 0x000e620008000c00 */
[----:B------:R-:W1:Y:S01]  /*5140*/  LDCU UR58, c[0x0][0x374] ;  /* 0x00006e80ff3a77ac */ /* 0x000e620008000800 */
[----:B------:R-:W-:Y:S01]  /*5150*/  UMOV UR47, URZ ;  /* 0x000000ff002f7c82 */ /* 0x000fe20008000000 */
[----:B------:R-:W-:Y:S01]  /*5160*/  UMOV UR46, URZ ;  /* 0x000000ff002e7c82 */ /* 0x000fe20008000000 */
[----:B-1234-:R-:W-:-:S07]  /*5170*/  IMAD.IADD R23, R0, 0x1, R23 ;  /* 0x0000000100177824 */ /* 0x01efce00078e0217 */
.L_x_132:
[C---:B------:R-:W-:Y:S02]  /*5180*/  LEA R3, R52.reuse, UR44, 0x3 ;  /* 0x0000002c34037c11 */ /* 0x040fe4000f8e18ff */
[----:B------:R-:W-:Y:S02]  /*5190*/  SHF.L.U32 R0, R53, 0x1f, RZ ;  /* 0x0000001f35007819 */ /* 0x000fe400000006ff */
[----:B-1----:R-:W-:Y:S02]  /*51a0*/  LEA R4, R52, UR44, 0x4 ;  /* 0x0000002c34047c11 */ /* 0x002fe4000f8e20ff */
[----:B------:R-:W1:Y:S02]  /*51b0*/  SYNCS.PHASECHK.TRANS64.TRYWAIT P0, [R3+URZ+0x80], R0 ;  /* 0x00008000030075a7 */ /* 0x000e6400080011ff */
[----:B-12---:R-:W-:Y:S05]  /*51c0*/  @!P0 BRA `(.L_x_89) ;  /* 0x0000003c00048947 */ /* 0x006fea0003800000 */
.L_x_178:
[----:B------:R-:W2:Y:S01]  /*51d0*/  LDS.128 R4, [R4+0x110] ;  /* 0x0001100004047984 */ /* 0x000ea20000000c00 */
[----:B------:R-:W-:Y:S01]  /*51e0*/  UISETP.GE.AND UP0, UPT, UR42, 0x1, UPT ;  /* 0x000000012a00788c */ /* 0x000fe2000bf06270 */
[----:B------:R-:W-:Y:S01]  /*51f0*/  @!PT LDS RZ, [RZ] ;  /* 0x00000000fffff984 */ /* 0x000fe20000000800 */
[----:B------:R-:W-:Y:S01]  /*5200*/  @!PT LDS RZ, [RZ] ;  /* 0x00000000fffff984 */ /* 0x000fe20000000800 */
[----:B------:R-:W-:Y:S01]  /*5210*/  @!PT LDS RZ, [RZ] ;  /* 0x00000000fffff984 */ /* 0x000fe20000000800 */
[----:B------:R-:W-:Y:S01]  /*5220*/  @!PT LDS RZ, [RZ] ;  /* 0x00000000fffff984 */ /* 0x000fe20000000800 */
[----:B------:R3:W-:Y:S06]  /*5230*/  MEMBAR.ALL.CTA ;  /* 0x0000000000007992 */ /* 0x0007ec0000008000 */
[----:B---3--:R-:W3:Y:S01]  /*5240*/  FENCE.VIEW.ASYNC.S ;  /* 0x00000000000073c6 */ /* 0x008ee20000000000 */
[----:B--2---:R-:W-:Y:S11]  /*5250*/  LOP3.LUT P0, RZ, R6, 0x1, RZ, 0xc0, !PT ;  /* 0x0000000106ff7812 */ /* 0x004ff6000780c0ff */
[----:B------:R-:W-:Y:S02]  /*5260*/  @!UPT UIADD3 URZ, UPT, UPT, URZ, URZ, URZ ;  /* 0x000000fffffff290 */ /* 0x000fe4000fffe0ff */
[----:B---3--:R-:W-:Y:S01]  /*5270*/  VOTEU.ANY UP1, P0 ;  /* 0x0000000000ff7886 */ /* 0x008fe20000020100 */
[----:B------:R-:W-:Y:S01]  /*5280*/  PLOP3.LUT P0, PT, PT, PT, UP1, 0x80, 0x8 ;  /* 0x000000000008781c */ /* 0x000fe20003f0f018 */
[----:B------:R-:W-:Y:S11]  /*5290*/  UP2UR UR61, UPR, URZ, 0x2 ;  /* 0x00000002ff3d7883 */ /* 0x000ff60008000000 */
[----:B------:R-:W-:Y:S01]  /*52a0*/  @!UPT UIADD3 URZ, UPT, UPT, URZ, URZ, URZ ;  /* 0x000000fffffff290 */ /* 0x000fe2000fffe0ff */
        /* <DEDUP_REMOVED lines=13> */
[----:B------:R-:W2:Y:S01]  /*5380*/  LDCU UR12, c[0x0][0xb20] ;  /* 0x00016400ff0c77ac */ /* 0x000ea20008000800 */
[----:B------:R-:W-:Y:S02]  /*5390*/  UIMAD.WIDE.U32 UR4, UR58, UR55, URZ ;  /* 0x000000373a0472a5 */ /* 0x000fe4000f8e00ff */
[----:B------:R-:W-:Y:S02]  /*53a0*/  UIMAD.WIDE.U32 UR6, UR59, UR52, URZ ;  /* 0x000000343b0672a5 */ /* 0x000fe4000f8e00ff */
[----:B------:R-:W-:Y:S02]  /*53b0*/  UISETP.NE.AND UP0, UPT, UR54, 0x1, UPT ;  /* 0x000000013600788c */ /* 0x000fe4000bf05270 */
[----:B------:R-:W-:Y:S02]  /*53c0*/  UIMAD.WIDE.U32 UR8, UR37, UR55, URZ ;  /* 0x00000037250872a5 */ /* 0x000fe4000f8e00ff */
[----:B------:R-:W-:Y:S02]  /*53d0*/  UIMAD.WIDE.U32 UR10, UR38, UR52, URZ ;  /* 0x00000034260a72a5 */ /* 0x000fe4000f8e00ff */
[----:B------:R-:W-:Y:S02]  /*53e0*/  UISETP.NE.AND UP1, UPT, UR43, 0x1, UPT ;  /* 0x000000012b00788c */ /* 0x000fe4000bf25270 */
[----:B------:R-:W-:Y:S01]  /*53f0*/  UISETP.NE.AND UP2, UPT, UR42, 0x1, UPT ;  /* 0x000000012a00788c */ /* 0x000fe2000bf45270 */
[----:B------:R-:W-:Y:S02]  /*5400*/  UMOV UR4, UR5 ;  /* 0x0000000500047c82 */ /* 0x000fe40008000000 */
[----:B--2---:R-:W-:Y:S03]  /*5410*/  USHF.R.U32.HI UR5, URZ, UR12, UR4 ;  /* 0x0000000cff057299 */ /* 0x004fe60008011604 */
[----:B------:R-:W-:Y:S02]  /*5420*/  UMOV UR4, UR7 ;  /* 0x0000000700047c82 */ /* 0x000fe40008000000 */
[----:B------:R-:W-:Y:S02]  /*5430*/  USHF.R.U32.HI UR7, URZ, UR53, UR4 ;  /* 0x00000035ff077299 */ /* 0x000fe40008011604 */
[----:B------:R-:W-:Y:S02]  /*5440*/  USEL UR4, UR58, UR5, !UP0 ;  /* 0x000000053a047287 */ /* 0x000fe4000c000000 */
[----:B------:R-:W-:Y:S01]  /*5450*/  USEL UR7, UR59, UR7, !UP1 ;  /* 0x000000073b077287 */ /* 0x000fe2000c800000 */
[----:B------:R-:W-:Y:S01]  /*5460*/  UMOV UR5, UR9 ;  /* 0x0000000900057c82 */ /* 0x000fe20008000000 */
[----:B------:R-:W-:Y:S02]  /*5470*/  UIMAD.WIDE.U32 UR8, UR4, UR40, URZ ;  /* 0x00000028040872a5 */ /* 0x000fe4000f8e00ff */
[----:B------:R-:W-:Y:S03]  /*5480*/  USHF.R.U32.HI UR6, URZ, UR12, UR5 ;  /* 0x0000000cff067299 */ /* 0x000fe60008011605 */
[----:B------:R-:W-:Y:S01]  /*5490*/  UMOV UR5, UR11 ;  /* 0x0000000b00057c82 */ /* 0x000fe20008000000 */
[----:B------:R-:W-:Y:S02]  /*54a0*/  UIMAD.WIDE.U32 UR10, UR7, UR40, URZ ;  /* 0x00000028070a72a5 */ /* 0x000fe4000f8e00ff */
[----:B------:R-:W-:Y:S02]  /*54b0*/  USHF.R.U32.HI UR12, URZ, UR53, UR5 ;  /* 0x00000035ff0c7299 */ /* 0x000fe40008011605 */
[----:B------:R-:W-:Y:S01]  /*54c0*/  USEL UR6, UR37, UR6, !UP0 ;  /* 0x0000000625067287 */ /* 0x000fe2000c000000 */
[----:B------:R-:W-:Y:S02]  /*54d0*/  UMOV UR5, UR9 ;  /* 0x0000000900057c82 */ /* 0x000fe40008000000 */
[----:B------:R-:W-:Y:S01]  /*54e0*/  UMOV UR10, UR11 ;  /* 0x0000000b000a7c82 */ /* 0x000fe20008000000 */
[----:B------:R-:W-:Y:S02]  /*54f0*/  @UP2 USHF.R.U32.HI UR4, URZ, UR41, UR5 ;  /* 0x00000029ff042299 */ /* 0x000fe40008011605 */
[----:B------:R-:W-:Y:S02]  /*5500*/  @UP2 USHF.R.U32.HI UR7, URZ, UR41, UR10 ;  /* 0x00000029ff072299 */ /* 0x000fe4000801160a */
[----:B------:R-:W-:Y:S02]  /*5510*/  UIMAD UR4, UR42, UR4, URZ ;  /* 0x000000042a0472a4 */ /* 0x000fe4000f8e02ff */
[----:B------:R-:W-:Y:S02]  /*5520*/  UIMAD.WIDE.U32 UR10, UR6, UR40, URZ ;  /* 0x00000028060a72a5 */ /* 0x000fe4000f8e00ff */
[----:B------:R-:W-:Y:S02]  /*5530*/  USEL UR5, UR38, UR12, !UP1 ;  /* 0x0000000c26057287 */ /* 0x000fe4000c800000 */
[----:B------:R-:W-:Y:S02]  /*5540*/  UIMAD UR8, UR42, UR7, URZ ;  /* 0x000000072a0872a4 */ /* 0x000fe4000f8e02ff */
[----:B------:R-:W-:Y:S03]  /*5550*/  UISETP.GE.AND UP0, UPT, UR6, UR4, UPT ;  /* 0x000000040600728c */ /* 0x000fe6000bf06270 */
[----:B------:R-:W-:Y:S01]  /*5560*/  UMOV UR4, UR11 ;  /* 0x0000000b00047c82 */ /* 0x000fe20008000000 */
[----:B------:R-:W-:Y:S02]  /*5570*/  UISETP.GE.OR UP0, UPT, UR5, UR8, UP0 ;  /* 0x000000080500728c */ /* 0x000fe40008706670 */
[----:B------:R-:W-:Y:S02]  /*5580*/  USHF.R.U32.HI UR4, URZ, UR41, UR4 ;  /* 0x00000029ff047299 */ /* 0x000fe40008011604 */
[----:B------:R-:W-:Y:S02]  /*5590*/  UIMAD.WIDE.U32 UR8, UR5, UR40, URZ ;  /* 0x00000028050872a5 */ /* 0x000fe4000f8e00ff */
[----:B------:R-:W-:Y:S02]  /*55a0*/  USEL UR11, UR6, UR4, !UP2 ;  /* 0x00000004060b7287 */ /* 0x000fe4000d000000 */
[----:B------:R-:W-:Y:S02]  /*55b0*/  UIADD3 UR8, UPT, UPT, -UR5, URZ, URZ ;  /* 0x000000ff05087290 */ /* 0x000fe4000fffe1ff */
[----:B------:R-:W-:Y:S01]  /*55c0*/  UIADD3 UR10, UPT, UPT, -UR11, URZ, URZ ;  /* 0x000000ff0b0a7290 */ /* 0x000fe2000fffe1ff */
[----:B------:R-:W-:Y:S01]  /*55d0*/  @!UP0 UMOV UR4, UR9 ;  /* 0x0000000900048c82 */ /* 0x000fe20008000000 */
[----:B------:R-:W-:Y:S02]  /*55e0*/  UIADD3 UR9, UPT, UPT, -UR6, URZ, URZ ;  /* 0x000000ff06097290 */ /* 0x000fe4000fffe1ff */
[----:B------:R-:W-:Y:S02]  /*55f0*/  @!UP0 USHF.R.U32.HI UR4, URZ, UR41, UR4 ;  /* 0x00000029ff048299 */ /* 0x000fe40008011604 */
[----:B------:R-:W-:Y:S02]  /*5600*/  UIMAD UR10, UR42, UR10, UR6 ;  /* 0x0000000a2a0a72a4 */ /* 0x000fe4000f8e0206 */
[----:B------:R-:W-:Y:S04]  /*5610*/  @!UP0 USEL UR4, UR5, UR4, !UP2 ;  /* 0x0000000405048287 */ /* 0x000fe8000d000000 */
[----:B------:R-:W-:Y:S02]  /*5620*/  @!UP0 UIMAD UR10, UR7, UR10, UR4 ;  /* 0x0000000a070a82a4 */ /* 0x000fe4000f8e0204 */
[----:B------:R-:W-:Y:S02]  /*5630*/  @!UP0 UIADD3 UR11, UPT, UPT, UR11, -UR4, URZ ;  /* 0x800000040b0b8290 */ /* 0x000fe4000fffe0ff */
[----:B------:R-:W-:Y:S02]  /*5640*/  UIMAD UR7, UR43, UR8, UR38 ;  /* 0x000000082b0772a4 */ /* 0x000fe4000f8e0226 */
[----:B------:R-:W-:Y:S02]  /*5650*/  @!UP0 UIMAD UR6, UR11, UR42, UR5 ;  /* 0x0000002a0b0682a4 */ /* 0x000fe4000f8e0205 */
[----:B------:R-:W-:Y:S01]  /*5660*/  UIMAD UR4, UR54, UR9, UR37 ;  /* 0x00000009360472a4 */ /* 0x000fe2000f8e0225 */
[----:B------:R-:W-:Y:S02]  /*5670*/  @!UP0 UMOV UR5, UR10 ;  /* 0x0000000a00058c82 */ /* 0x000fe40008000000 */
[----:B------:R-:W-:Y:S02]  /*5680*/  UIMAD UR38, UR5, UR43, UR7 ;  /* 0x0000002b052672a4 */ /* 0x000fe4000f8e0207 */
[----:B------:R-:W-:Y:S11]  /*5690*/  UIMAD UR37, UR6, UR54, UR4 ;  /* 0x00000036062572a4 */ /* 0x000ff6000f8e0204 */
[----:B------:R-:W-:Y:S01]  /*56a0*/  @!UPT UIADD3 URZ, UPT, UPT, URZ, URZ, URZ ;  /* 0x000000fffffff290 */ /* 0x000fe2000fffe0ff */
.L_x_90:
[----:B------:R-:W-:Y:S01]  /*56b0*/  UISETP.NE.AND UP0, UPT, UR39, 0x1, UPT ;  /* 0x000000012700788c */ /* 0x000fe2000bf05270 */
[----:B------:R-:W-:Y:S01]  /*56c0*/  LOP3.LUT P0, RZ, R50, 0x1b0, RZ, 0xc0, !PT ;  /* 0x000001b032ff7812 */ /* 0x000fe2000780c0ff */
[----:B------:R-:W-:Y:S01]  /*56d0*/  USHF.L.U32 UR50, UR30, 0x6, URZ ;  /* 0x000000061e327899 */ /* 0x000fe200080006ff */
[----:B------:R-:W-:Y:S01]  /*56e0*/  BSSY.RECONVERGENT B6, `(.L_x_91) ;  /* 0x0000034000067945 */ /* 0x000fe20003800200 */
[----:B------:R-:W-:Y:S01]  /*56f0*/  USHF.L.U32 UR49, UR31, 0x7, URZ ;  /* 0x000000071f317899 */ /* 0x000fe200080006ff */
[----:B------:R-:W-:Y:S06]  /*5700*/  IADD3 R52, PT, PT, R52, 0x1, RZ ;  /* 0x0000000134347810 */ /* 0x000fec0007ffe0ff */
[----:B------:R-:W2:Y:S01]  /*5710*/  @!UP0 LDCU.128 UR12, c[0x0][0xb10] ;  /* 0x00016200ff0c87ac */ /* 0x000ea20008000c00 */
[----:B------:R-:W3:Y:S01]  /*5720*/  @!UP0 LDCU UR5, c[0x0][0xb0c] ;  /* 0x00016180ff0587ac */ /* 0x000ee20008000800 */
[----:B------:R-:W4:Y:S01]  /*5730*/  @!UP0 LDCU UR10, c[0x0][0xb20] ;  /* 0x00016400ff0a87ac */ /* 0x000f220008000800 */
[----:B--2---:R-:W-:Y:S02]  /*5740*/  UIMAD.WIDE.U32 UR8, UR38, UR12, URZ ;  /* 0x0000000c260872a5 */ /* 0x004fe4000f8e00ff */
[----:B------:R-:W-:Y:S02]  /*5750*/  UIMAD.WIDE.U32 UR6, UR37, UR15, URZ ;  /* 0x0000000f250672a5 */ /* 0x000fe4000f8e00ff */
[----:B------:R-:W-:Y:S03]  /*5760*/  @!UP0 UISETP.NE.AND UP1, UPT, UR14, 0x1, UPT ;  /* 0x000000010e00888c */ /* 0x000fe6000bf25270 */
[----:B------:R-:W-:Y:S01]  /*5770*/  @!UP0 UMOV UR4, UR9 ;  /* 0x0000000900048c82 */ /* 0x000fe20008000000 */
[----:B---3--:R-:W-:Y:S02]  /*5780*/  @!UP0 UISETP.NE.AND UP2, UPT, UR5, 0x1, UPT ;  /* 0x000000010500888c */ /* 0x008fe4000bf45270 */
[----:B------:R-:W-:Y:S01]  /*5790*/  @!UP0 USHF.R.U32.HI UR4, URZ, UR13, UR4 ;  /* 0x0000000dff048299 */ /* 0x000fe20008011604 */
[----:B------:R-:W-:Y:S02]  /*57a0*/  @!UP0 UMOV UR6, UR7 ;  /* 0x0000000700068c82 */ /* 0x000fe40008000000 */
[----:B----4-:R-:W-:Y:S02]  /*57b0*/  @!UP0 USHF.R.U32.HI UR6, URZ, UR10, UR6 ;  /* 0x0000000aff068299 */ /* 0x010fe40008011606 */
[----:B------:R-:W-:Y:S02]  /*57c0*/  @!UP0 USEL UR7, UR38, UR4, !UP2 ;  /* 0x0000000426078287 */ /* 0x000fe4000d000000 */
[----:B------:R-:W-:Y:S04]  /*57d0*/  @!UP0 USEL UR6, UR37, UR6, !UP1 ;  /* 0x0000000625068287 */ /* 0x000fe8000c800000 */
[----:B------:R-:W-:Y:S02]  /*57e0*/  @!UP0 UIADD3 UR4, UPT, UPT, -UR7, UR6, URZ ;  /* 0x0000000607048290 */ /* 0x000fe4000fffe1ff */
[----:B------:R-:W-:Y:S02]  /*57f0*/  @!UP0 UIADD3 UR6, UPT, UPT, UR7, -UR6, URZ ;  /* 0x8000000607068290 */ /* 0x000fe4000fffe0ff */
[----:B------:R-:W-:Y:S02]  /*5800*/  @!UP0 UIMAD UR38, UR4, UR5, UR38 ;  /* 0x00000005042682a4 */ /* 0x000fe4000f8e0226 */
[----:B------:R-:W-:Y:S01]  /*5810*/  @!UP0 UIMAD UR37, UR6, UR14, UR37 ;  /* 0x0000000e062582a4 */ /* 0x000fe2000f8e0225 */
[----:B------:R-:W-:Y:S11]  /*5820*/  @!P0 BRA `(.L_x_92) ;  /* 0x00000000007c8947 */ /* 0x000ff60003800000 */
[----:B------:R-:W2:Y:S01]  /*5830*/  LDCU.64 UR8, c[0x4][0x80] ;  /* 0x01001000ff0877ac */ /* 0x000ea20008000a00 */
[----:B------:R-:W-:Y:S01]  /*5840*/  MOV R2, 0x0 ;  /* 0x0000000000027802 */ /* 0x000fe20000000f00 */
[----:B------:R-:W-:Y:S02]  /*5850*/  HFMA2 R12, -RZ, RZ, 0, 5.9604644775390625e-08 ;  /* 0x00000001ff0c7431 */ /* 0x000fe400000001ff */
[----:B------:R-:W-:Y:S01]  /*5860*/  IMAD.MOV.U32 R8, RZ, RZ, 0x70 ;  /* 0x00000070ff087424 */ /* 0x000fe200078e00ff */
[----:B------:R3:W4:Y:S01]  /*5870*/  LDC.64 R14, c[0x4][R2] ;  /* 0x01000000020e7b82 */ /* 0x0007220000000a00 */
[----:B------:R-:W1:Y:S01]  /*5880*/  LDCU.64 UR6, c[0x4][0x88] ;  /* 0x01001100ff0677ac */ /* 0x000e620008000a00 */
[----:B------:R-:W-:Y:S01]  /*5890*/  IMAD.MOV.U32 R13, RZ, RZ, RZ ;  /* 0x000000ffff0d7224 */ /* 0x000fe200078e00ff */
[----:B------:R-:W1:Y:S01]  /*58a0*/  LDCU.64 UR4, c[0x4][0x8] ;  /* 0x01000100ff0477ac */ /* 0x000e620008000a00 */
[----:B--2---:R-:W-:Y:S01]  /*58b0*/  MOV R5, UR9 ;  /* 0x0000000900057c02 */ /* 0x004fe20008000f00 */
[----:B------:R-:W-:Y:S01]  /*58c0*/  IMAD.U32 R4, RZ, RZ, UR8 ;  /* 0x00000008ff047e24 */ /* 0x000fe2000f8e00ff */
[----:B-1----:R-:W-:Y:S01]  /*58d0*/  MOV R7, UR7 ;  /* 0x0000000700077c02 */ /* 0x002fe20008000f00 */
[----:B------:R-:W-:Y:S01]  /*58e0*/  IMAD.U32 R6, RZ, RZ, UR6 ;  /* 0x00000006ff067e24 */ /* 0x000fe2000f8e00ff */
[----:B------:R-:W-:Y:S01]  /*58f0*/  MOV R11, UR5 ;  /* 0x00000005000b7c02 */ /* 0x000fe20008000f00 */
[----:B------:R-:W-:Y:S02]  /*5900*/  IMAD.U32 R10, RZ, RZ, UR4 ;  /* 0x00000004ff0a7e24 */ /* 0x000fe4000f8e00ff */
[----:B------:R-:W-:Y:S07]  /*5910*/  LEPC R20, `(.L_x_93) ;  /* 0x000000001014794e */ /* 0x000fee0000000000 */
[----:B---345:R-:W-:Y:S05]  /*5920*/  CALL.ABS.NOINC R14 ;  /* 0x000000000e007343 */ /* 0x038fea0003c00000 */
.L_x_93:
[----:B------:R-:W1:Y:S01]  /*5930*/  LDCU.64 UR8, c[0x4][0x80] ;  /* 0x01001000ff0877ac */ /* 0x000e620008000a00 */
[----:B------:R-:W2:Y:S01]  /*5940*/  LDC.64 R2, c[0x4][R2] ;  /* 0x0100000002027b82 */ /* 0x000ea20000000a00 */
[----:B------:R-:W-:Y:S02]  /*5950*/  HFMA2 R12, -RZ, RZ, 0, 5.9604644775390625e-08 ;  /* 0x00000001ff0c7431 */ /* 0x000fe400000001ff */
[----:B------:R-:W-:Y:S02]  /*5960*/  IMAD.MOV.U32 R8, RZ, RZ, 0x70 ;  /* 0x00000070ff087424 */ /* 0x000fe400078e00ff */
[----:B------:R-:W-:Y:S01]  /*5970*/  IMAD.MOV.U32 R13, RZ, RZ, RZ ;  /* 0x000000ffff0d7224 */ /* 0x000fe200078e00ff */
[----:B------:R-:W3:Y:S01]  /*5980*/  LDCU.64 UR6, c[0x4][0x88] ;  /* 0x01001100ff0677ac */ /* 0x000ee20008000a00 */
[----:B------:R-:W4:Y:S01]  /*5990*/  LDCU.64 UR4, c[0x4][0x8] ;  /* 0x01000100ff0477ac */ /* 0x000f220008000a00 */
[----:B-1----:R-:W-:Y:S02]  /*59a0*/  MOV R4, UR8 ;  /* 0x0000000800047c02 */ /* 0x002fe40008000f00 */
[----:B------:R-:W-:Y:S02]  /*59b0*/  MOV R5, UR9 ;  /* 0x0000000900057c02 */ /* 0x000fe40008000f00 */
[----:B---3--:R-:W-:Y:S01]  /*59c0*/  MOV R7, UR7 ;  /* 0x0000000700077c02 */ /* 0x008fe20008000f00 */
[----:B------:R-:W-:Y:S01]  /*59d0*/  IMAD.U32 R6, RZ, RZ, UR6 ;  /* 0x00000006ff067e24 */ /* 0x000fe2000f8e00ff */
[----:B----4-:R-:W-:Y:S01]  /*59e0*/  MOV R11, UR5 ;  /* 0x00000005000b7c02 */ /* 0x010fe20008000f00 */
[----:B------:R-:W-:Y:S02]  /*59f0*/  IMAD.U32 R10, RZ, RZ, UR4 ;  /* 0x00000004ff0a7e24 */ /* 0x000fe4000f8e00ff */
[----:B------:R-:W-:Y:S07]  /*5a00*/  LEPC R20, `(.L_x_92) ;  /* 0x000000001014794e */ /* 0x000fee0000000000 */
[----:B--2---:R-:W-:Y:S05]  /*5a10*/  CALL.ABS.NOINC R2 ;  /* 0x0000000002007343 */ /* 0x004fea0003c00000 */
.L_x_92:
[----:B------:R-:W-:Y:S05]  /*5a20*/  BSYNC.RECONVERGENT B6 ;  /* 0x0000000000067941 */ /* 0x000fea0003800200 */
.L_x_91:
[----:B------:R-:W-:Y:S01]  /*5a30*/  R2UR UR4, R49 ;  /* 0x00000000310472ca */ /* 0x000fe200000e0000 */
[----:B------:R-:W-:Y:S01]  /*5a40*/  UISETP.NE.U32.AND UP0, UPT, UR62, URZ, UPT ;  /* 0x000000ff3e00728c */ /* 0x000fe2000bf05070 */
[----:B------:R-:W-:Y:S02]  /*5a50*/  ISETP.NE.U32.AND P4, PT, R42, RZ, PT ;  /* 0x000000ff2a00720c */ /* 0x000fe40003f85070 */
[----:B------:R-:W-:Y:S01]  /*5a60*/  ISETP.NE.U32.AND P2, PT, RZ, UR56, PT ;  /* 0x00000038ff007c0c */ /* 0x000fe2000bf45070 */
[----:B------:R-:W-:Y:S01]  /*5a70*/  UISETP.NE.AND.EX UP1, UPT, UR63, URZ, UPT, UP0 ;  /* 0x000000ff3f00728c */ /* 0x000fe2000bf25300 */
[----:B------:R-:W-:Y:S01]  /*5a80*/  ISETP.NE.AND.EX P4, PT, R43, RZ, PT, P4 ;  /* 0x000000ff2b00720c */ /* 0x000fe20003f85340 */
[----:B------:R-:W-:Y:S01]  /*5a90*/  UPLOP3.LUT UP0, UPT, UPT, UPT, UPT, 0x40, 0x4 ;  /* 0x000000000004789c */ /* 0x000fe20003f0e870 */
[----:B------:R-:W-:Y:S05]  /*5aa0*/  ISETP.NE.AND.EX P2, PT, RZ, UR57, PT, P2 ;  /* 0x00000039ff007c0c */ /* 0x000fea000bf45320 */
[----:B------:R-:W-:Y:S06]  /*5ab0*/  UISETP.NE.AND UP2, UPT, UR4, URZ, UPT ;  /* 0x000000ff0400728c */ /* 0x000fec000bf45270 */
[----:B------:R-:W-:Y:S05]  /*5ac0*/  PLOP3.LUT P1, PT, PT, PT, UP2, 0x80, 0x8 ;  /* 0x000000000008781c */ /* 0x000fea0003f2f028 */
[----:B------:R-:W-:Y:S06]  /*5ad0*/  @UP2 UPLOP3.LUT UP0, UPT, UPT, UPT, UP1, 0x80, 0x8 ;  /* 0x000000000008289c */ /* 0x000fec0003f0f010 */
[----:B------:R-:W-:Y:S01]  /*5ae0*/  PLOP3.LUT P0, PT, PT, PT, UP0, 0x80, 0x8 ;  /* 0x000000000008781c */ /* 0x000fe20003f0f008 */
[----:B------:R-:W-:Y:S01]  /*5af0*/  @!UPT UIADD3 URZ, UPT, UPT, URZ, URZ, URZ ;  /* 0x000000fffffff290 */ /* 0x000fe2000fffe0ff */
[----:B------:R-:W-:Y:S11]  /*5b00*/  BRA.U !UP1, `(.L_x_94) ;  /* 0x00000001093c7547 */ /* 0x000ff6000b800000 */
[----:B------:R-:W-:Y:S01]  /*5b10*/  UISETP.NE.U32.AND UP0, UPT, UR56, URZ, UPT ;  /* 0x000000ff3800728c */ /* 0x000fe2000bf05070 */
[----:B-1----:R-:W-:Y:S01]  /*5b20*/  HFMA2 R0, -RZ, RZ, 0, 5.9604644775390625e-08 ;  /* 0x00000001ff007431 */ /* 0x002fe200000001ff */
[----:B------:R-:W1:Y:S01]  /*5b30*/  LDCU.64 UR8, c[0x0][0x358] ;  /* 0x00006b00ff0877ac */ /* 0x000e620008000a00 */
[----:B------:R-:W-:Y:S01]  /*5b40*/  IMAD.MOV.U32 R45, RZ, RZ, 0x1 ;  /* 0x00000001ff2d7424 */ /* 0x000fe200078e00ff */
[----:B------:R-:W-:Y:S06]  /*5b50*/  UISETP.NE.AND.EX UP0, UPT, UR57, URZ, UPT, UP0 ;  /* 0x000000ff3900728c */ /* 0x000fec000bf05300 */
        /* <DEDUP_REMOVED lines=9> */
[----:B--23--:R-:W-:Y:S02]  /*5bf0*/  @!P3 IMAD.U32 R27, RZ, RZ, UR4 ;  /* 0x00000004ff1bbe24 */ /* 0x00cfe4000f8e00ff */
.L_x_94:
[----:B------:R-:W-:Y:S05]  /*5c00*/  @!P4 BRA `(.L_x_95) ;  /* 0x000000000024c947 */ /* 0x000fea0003800000 */
[----:B------:R-:W-:Y:S01]  /*5c10*/  ISETP.NE.U32.AND P3, PT, R40, RZ, PT ;  /* 0x000000ff2800720c */ /* 0x000fe20003f65070 */
[----:B------:R-:W2:Y:S03]  /*5c20*/  LDCU.64 UR4, c[0x0][0x358] ;  /* 0x00006b00ff0477ac */ /* 0x000ea60008000a00 */
[----:B------:R-:W-:Y:S11]  /*5c30*/  ISETP.NE.AND.EX P3, PT, R41, RZ, PT, P3 ;  /* 0x000000ff2900720c */ /* 0x000ff60003f65330 */
[----:B------:R-:W-:Y:S02]  /*5c40*/  @!UPT UIADD3 URZ, UPT, UPT, URZ, URZ, URZ ;  /* 0x000000fffffff290 */ /* 0x000fe4000fffe0ff */
[----:B------:R-:W3:Y:S01]  /*5c50*/  @P3 LDC.64 R2, c[0x0][0x8a8] ;  /* 0x00022a00ff023b82 */ /* 0x000ee20000000a00 */
[----:B-1----:R-:W-:Y:S04]  /*5c60*/  @P3 IMAD R0, R42, UR36, RZ ;  /* 0x000000242a003c24 */ /* 0x002fe8000f8e02ff */
[----:B---3--:R-:W-:Y:S05]  /*5c70*/  @P3 IMAD.WIDE R2, R0, 0x4, R2 ;  /* 0x0000000400023825 */ /* 0x008fea00078e0202 */
[----:B--2--5:R2:W5:Y:S02]  /*5c80*/  @P3 LDG.E R24, desc[UR4][R2.64] ;  /* 0x0000000402183981 */ /* 0x024564000c1e1900 */
[----:B--2---:R-:W3:Y:S02]  /*5c90*/  @!P3 LDC R24, c[0x0][0x8a0] ;  /* 0x00022800ff18bb82 */ /* 0x004ee40000000800 */
.L_x_95:
[----:B-----5:R-:W-:Y:S01]  /*5ca0*/  FSETP.NEU.AND P3, PT, R27, RZ, PT ;  /* 0x000000ff1b00720b */ /* 0x020fe20003f6d000 */
[----:B------:R-:W-:Y:S01]  /*5cb0*/  IMAD.SHL.U32 R62, R44, 0x2, RZ ;  /* 0x000000022c3e7824 */ /* 0x000fe200078e00ff */
[----:B------:R-:W-:Y:S01]  /*5cc0*/  SEL R4, RZ, 0xffffffff, P2 ;  /* 0xffffffffff047807 */ /* 0x000fe20001000000 */
[----:B------:R-:W-:Y:S01]  /*5cd0*/  BSSY B1, `(.L_x_96) ;  /* 0x0000036000017945 */ /* 0x000fe20003800000 */
[----:B------:R-:W-:Y:S01]  /*5ce0*/  @P1 LOP3.LUT P2, RZ, R45, 0xff, RZ, 0xc0, !PT ;  /* 0x000000ff2dff1812 */ /* 0x000fe2000784c0ff */
[----:B------:R-:W-:Y:S01]  /*5cf0*/  VIADD R60, R62, UR44 ;  /* 0x0000002c3e3c7c36 */ /* 0x000fe20008000000 */
[----:B-1----:R-:W-:Y:S01]  /*5d00*/  @P1 SEL R0, RZ, 0xffffffff, P3 ;  /* 0xffffffffff001807 */ /* 0x002fe20001800000 */
[----:B------:R-:W-:Y:S01]  /*5d10*/  IMAD.MOV.U32 R63, RZ, RZ, 0x1 ;  /* 0x00000001ff3f7424 */ /* 0x000fe200078e00ff */
[----:B------:R-:W-:Y:S01]  /*5d20*/  LOP3.LUT R55, R55, 0x1, RZ, 0x3c, !PT ;  /* 0x0000000137377812 */ /* 0x000fe200078e3cff */
[----:B------:R-:W-:Y:S01]  /*5d30*/  IMAD.MOV.U32 R61, RZ, RZ, RZ ;  /* 0x000000ffff3d7224 */ /* 0x000fe200078e00ff */
[----:B------:R-:W-:Y:S02]  /*5d40*/  @P0 SEL R0, R4, R0, !P2 ;  /* 0x0000000004000207 */ /* 0x000fe40005000000 */
[----:B------:R-:W-:Y:S02]  /*5d50*/  CS2R R38, SRZ ;  /* 0x0000000000267805 */ /* 0x000fe4000001ff00 */
[----:B------:R-:W-:Y:S02]  /*5d60*/  LEA R26, R22, UR44, 0x3 ;  /* 0x0000002c161a7c11 */ /* 0x000fe4000f8e18ff */
[----:B------:R-:W-:Y:S02]  /*5d70*/  CS2R R36, SRZ ;  /* 0x0000000000247805 */ /* 0x000fe4000001ff00 */
[----:B------:R-:W-:Y:S02]  /*5d80*/  @P1 LOP3.LUT R0, R0, 0x1, RZ, 0xc0, !PT ;  /* 0x0000000100001812 */ /* 0x000fe400078ec0ff */
[----:B------:R-:W-:Y:S02]  /*5d90*/  CS2R R30, SRZ ;  /* 0x00000000001e7805 */ /* 0x000fe4000001ff00 */
[----:B------:R-:W-:Y:S02]  /*5da0*/  SHF.L.U32 R2, R54, 0x1f, RZ ;  /* 0x0000001f36027819 */ /* 0x000fe400000006ff */
[----:B------:R-:W-:Y:S02]  /*5db0*/  CS2R R28, SRZ ;  /* 0x00000000001c7805 */ /* 0x000fe4000001ff00 */
[----:B------:R-:W-:Y:S01]  /*5dc0*/  ISETP.NE.U32.OR P5, PT, R0, 0x1, !P1 ;  /* 0x000000010000780c */ /* 0x000fe20004fa5470 */
[----:B------:R-:W-:Y:S01]  /*5dd0*/  IMAD.IADD R59, R56, 0x1, R60 ;  /* 0x00000001383b7824 */ /* 0x000fe200078e023c */
[----:B------:R-:W-:Y:S02]  /*5de0*/  PLOP3.LUT P2, PT, PT, PT, UP1, 0x80, 0x8 ;  /* 0x000000000008781c */ /* 0x000fe40003f4f018 */
[----:B------:R-:W-:Y:S02]  /*5df0*/  LEA.HI R25, R22, R22, RZ, 0x1 ;  /* 0x0000001616197211 */ /* 0x000fe400078f08ff */
[----:B------:R-:W-:Y:S02]  /*5e00*/  LOP3.LUT P4, R51, R45, 0xff, RZ, 0xc0, !PT ;  /* 0x000000ff2d337812 */ /* 0x000fe4000788c0ff */
[----:B------:R-:W-:Y:S02]  /*5e10*/  SEL R3, RZ, 0xffffffff, P3 ;  /* 0xffffffffff037807 */ /* 0x000fe40001800000 */
[----:B------:R-:W-:Y:S03]  /*5e20*/  P2R R58, PR, RZ, 0x20 ;  /* 0x00000020ff3a7803 */ /* 0x000fe60000000000 */
[----:B------:R-:W-:Y:S02]  /*5e30*/  @P5 SHF.L.U32 R0, R55, 0x1f, RZ ;  /* 0x0000001f37005819 */ /* 0x000fe400000006ff */
[----:B------:R-:W-:Y:S02]  /*5e40*/  @P2 SEL R3, R4, R3, !P4 ;  /* 0x0000000304032207 */ /* 0x000fe40006000000 */
[----:B------:R1:W2:Y:S02]  /*5e50*/  @P5 SYNCS.PHASECHK.TRANS64.TRYWAIT P1, [UR44+0x30], R0 ;  /* 0x00003000ff0055a7 */ /* 0x0002a4000802112c */
[----:B------:R-:W-:Y:S04]  /*5e60*/  LOP3.LUT R3, R3, 0x1, RZ, 0xc0, !PT ;  /* 0x0000000103037812 */ /* 0x000fe800078ec0ff */
[----:B------:R-:W-:Y:S04]  /*5e70*/  ISETP.NE.U32.AND P2, PT, R3, 0x1, PT ;  /* 0x000000010300780c */ /* 0x000fe80003f45070 */
[----:B------:R-:W-:Y:S01]  /*5e80*/  P2R R64, PR, RZ, 0x4 ;  /* 0x00000004ff407803 */ /* 0x000fe20000000000 */
[----:B------:R4:W3:Y:S01]  /*5e90*/  SYNCS.PHASECHK.TRANS64.TRYWAIT P0, [R26+URZ+0xa0], R2 ;  /* 0x0000a0021a0075a7 */ /* 0x0008e200080011ff */
[C---:B-1----:R-:W-:Y:S01]  /*5ea0*/  IMAD.SHL.U32 R0, R25.reuse, 0x40, RZ ;  /* 0x0000004019007824 */ /* 0x042fe200078e00ff */
[----:B------:R-:W-:Y:S04]  /*5eb0*/  LOP3.LUT R25, R25, 0xffe, RZ, 0xc0, !PT ;  /* 0x00000ffe19197812 */ /* 0x000fe800078ec0ff */
[----:B------:R-:W-:Y:S01]  /*5ec0*/  LOP3.LUT R0, R0, 0xffffff80, RZ, 0xc0, !PT ;  /* 0xffffff8000007812 */ /* 0x000fe200078ec0ff */
[----:B------:R-:W-:Y:S04]  /*5ed0*/  IMAD.IADD R25, R22, 0x1, -R25 ;  /* 0x0000000116197824 */ /* 0x000fe800078e0a19 */
[----:B------:R-:W-:Y:S04]  /*5ee0*/  IMAD.IADD R0, R23, 0x1, R0 ;  /* 0x0000000117007824 */ /* 0x000fe800078e0200 */
[----:B------:R-:W-:Y:S01]  /*5ef0*/  IMAD R25, R25, 0x100000, R0 ;  /* 0x0010000019197824 */ /* 0x000fe200078e0200 */
[----:B--2---:R-:W-:Y:S01]  /*5f00*/  @P5 SEL R63, RZ, 0x1, !P1 ;  /* 0x00000001ff3f5807 */ /* 0x004fe20004800000 */
[----:B----4-:R-:W-:Y:S06]  /*5f10*/  @!P5 BRA `(.L_x_97) ;  /* 0x000000000044d947 */ /* 0x010fec0003800000 */
[----:B------:R-:W-:Y:S01]  /*5f20*/  IMAD.MOV.U32 R38, RZ, RZ, RZ ;  /* 0x000000ffff267224 */ /* 0x000fe200078e00ff */
[----:B------:R-:W-:Y:S01]  /*5f30*/  ISETP.NE.AND P1, PT, R63, RZ, PT ;  /* 0x000000ff3f00720c */ /* 0x000fe20003f25270 */
[----:B------:R-:W-:Y:S01]  /*5f40*/  BSSY B0, `(.L_x_98) ;  /* 0x0000008000007945 */ /* 0x000fe20003800000 */
[----:B------:R-:W-:Y:S02]  /*5f50*/  CS2R R30, SRZ ;  /* 0x00000000001e7805 */ /* 0x000fe4000001ff00 */
[----:B------:R-:W-:Y:S02]  /*5f60*/  CS2R R28, SRZ ;  /* 0x00000000001c7805 */ /* 0x000fe4000001ff00 */
[----:B------:R-:W-:Y:S07]  /*5f70*/  CS2R R36, SRZ ;  /* 0x0000000000247805 */ /* 0x000fee000001ff00 */
[----:B------:R-:W-:Y:S05]  /*5f80*/  @P1 BRA `(.L_x_99) ;  /* 0x00000000000c1947 */ /* 0x000fea0003800000 */
[----:B------:R-:W-:Y:S04]  /*5f90*/  SHF.L.U32 R3, R55, 0x1f, RZ ;  /* 0x0000001f37037819 */ /* 0x000fe800000006ff */
[----:B------:R-:W1:Y:S02]  /*5fa0*/  SYNCS.PHASECHK.TRANS64.TRYWAIT P1, [UR44+0x30], R3 ;  /* 0x00003003ff0075a7 */ /* 0x000e64000802112c */
[----:B-1----:R-:W-:Y:S05]  /*5fb0*/  @!P1 BRA `(.L_x_100) ;  /* 0x0000002c009c9947 */ /* 0x002fea0003800000 */
.L_x_99:
[----:B------:R-:W-:Y:S05]  /*5fc0*/  BSYNC B0 ;  /* 0x0000000000007941 */ /* 0x000fea0003800000 */
.L_x_98:
[----:B------:R-:W-:Y:S01]  /*5fd0*/  ISETP.NE.AND P1, PT, R64, RZ, PT ;  /* 0x000000ff4000720c */ /* 0x000fe20003f25270 */
[----:B------:R-:W-:Y:S11]  /*5fe0*/  HFMA2 R61, -RZ, RZ, 0, 5.9604644775390625e-08 ;  /* 0x00000001ff3d7431 */ /* 0x000ff600000001ff */
[----:B------:R-:W-:Y:S01]  /*5ff0*/  @!UPT UIADD3 URZ, UPT, UPT, URZ, URZ, URZ ;  /* 0x000000fffffff290 */ /* 0x000fe2000fffe0ff */
[----:B------:R-:W-:Y:S05]  /*6000*/  @P1 WARPSYNC.ALL ;  /* 0x0000000000001948 */ /* 0x000fea0003800000 */
[----:B------:R2:W4:Y:S04]  /*6010*/  @P1 LDSM.16.M88.4 R28, [R62+UR44+0x200] ;  /* 0x0002002c3e1c183b */ /* 0x0005280008000200 */
[----:B------:R2:W1:Y:S02]  /*6020*/  @P1 LDSM.16.M88.4 R36, [R59+0x200] ;  /* 0x000200003b24183b */ /* 0x0004640000000200 */
.L_x_97:
[----:B------:R-:W-:Y:S05]  /*6030*/  BSYNC B1 ;  /* 0x0000000000017941 */ /* 0x000fea0003800000 */
.L_x_96:
[----:B-1----:R-:W-:Y:S04]  /*6040*/  SHF.R.U32.HI R0, RZ, 0x15, R25 ;  /* 0x00000015ff007819 */ /* 0x002fe80000011619 */
[----:B------:R-:W-:Y:S01]  /*6050*/  LOP3.LUT P1, RZ, R0, 0x3, R46, 0x48, !PT ;  /* 0x0000000300ff7812 */ /* 0x000fe2000782482e */
[----:B------:R-:W-:Y:S01]  /*6060*/  @!UPT UIADD3 URZ, UPT, UPT, URZ, URZ, URZ ;  /* 0x000000fffffff290 */ /* 0x000fe2000fffe0ff */
[----:B---3--:R-:W-:Y:S11]  /*6070*/  @P0 BRA `(.L_x_101) ;  /* 0x0000000000080947 */ /* 0x008ff60003800000 */
[----:B------:R-:W1:Y:S02]  /*6080*/  SYNCS.PHASECHK.TRANS64.TRYWAIT P0, [R26+URZ+0xa0], R2 ;  /* 0x0000a0021a0075a7 */ /* 0x000e6400080011ff */
[----:B-1----:R-:W-:Y:S05]  /*6090*/  @!P0 BRA `(.L_x_102) ;  /* 0x0000002c007c8947 */ /* 0x002fea0003800000 */
.L_x_101:
[----:B------:R-:W-:Y:S05]  /*60a0*/  @!P1 BRA `(.L_x_103) ;  /* 0x0000000000409947 */ /* 0x000fea0003800000 */
[----:B------:R-:W3:Y:S01]  /*60b0*/  LDCU.64 UR8, c[0x4][0x70] ;  /* 0x01000e00ff0877ac */ /* 0x000ee20008000a00 */
[----:B------:R-:W-:Y:S01]  /*60c0*/  MOV R3, 0x0 ;  /* 0x0000000000037802 */ /* 0x000fe20000000f00 */
[----:B------:R-:W-:Y:S02]  /*60d0*/  HFMA2 R12, -RZ, RZ, 0, 5.9604644775390625e-08 ;  /* 0x00000001ff0c7431 */ /* 0x000fe400000001ff */
[----:B------:R-:W-:Y:S02]  /*60e0*/  IMAD.MOV.U32 R8, RZ, RZ, 0x192 ;  /* 0x00000192ff087424 */ /* 0x000fe400078e00ff */
[----:B------:R-:W-:Y:S01]  /*60f0*/  IMAD.MOV.U32 R13, RZ, RZ, RZ ;  /* 0x000000ffff0d7224 */ /* 0x000fe200078e00ff */
[----:B------:R-:W5:Y:S01]  /*6100*/  LDCU.64 UR6, c[0x4][0x78] ;  /* 0x01000f00ff0677ac */ /* 0x000f620008000a00 */
[----:B-1----:R-:W1:Y:S01]  /*6110*/  LDC.64 R2, c[0x4][R3] ;  /* 0x0100000003027b82 */ /* 0x002e620000000a00 */
[----:B------:R-:W2:Y:S01]  /*6120*/  LDCU.64 UR4, c[0x4][0x10] ;  /* 0x01000200ff0477ac */ /* 0x000ea20008000a00 */
[----:B---3--:R-:W-:Y:S01]  /*6130*/  MOV R5, UR9 ;  /* 0x0000000900057c02 */ /* 0x008fe20008000f00 */
[----:B------:R-:W-:Y:S01]  /*6140*/  IMAD.U32 R4, RZ, RZ, UR8 ;  /* 0x00000008ff047e24 */ /* 0x000fe2000f8e00ff */
[----:B-----5:R-:W-:Y:S01]  /*6150*/  MOV R7, UR7 ;  /* 0x0000000700077c02 */ /* 0x020fe20008000f00 */
[----:B------:R-:W-:Y:S01]  /*6160*/  IMAD.U32 R6, RZ, RZ, UR6 ;  /* 0x00000006ff067e24 */ /* 0x000fe2000f8e00ff */
[----:B--2---:R-:W-:Y:S01]  /*6170*/  MOV R11, UR5 ;  /* 0x00000005000b7c02 */ /* 0x004fe20008000f00 */
[----:B------:R-:W-:Y:S02]  /*6180*/  IMAD.U32 R10, RZ, RZ, UR4 ;  /* 0x00000004ff0a7e24 */ /* 0x000fe4000f8e00ff */
[----:B------:R-:W-:Y:S07]  /*6190*/  LEPC R20, `(.L_x_103) ;  /* 0x000000001014794e */ /* 0x000fee0000000000 */
[----:B-1--4-:R-:W-:Y:S05]  /*61a0*/  CALL.ABS.NOINC R2 ;  /* 0x0000000002007343 */ /* 0x012fea0003c00000 */
.L_x_103:
[----:B----4-:R-:W-:Y:S01]  /*61b0*/  SHF.L.U32 R3, R28, 0x10, RZ ;  /* 0x000000101c037819 */ /* 0x010fe200000006ff */
[----:B------:R-:W-:Y:S05]  /*61c0*/  WARPSYNC.ALL ;  /* 0x0000000000007948 */ /* 0x000fea0003800000 */
[----:B------:R-:W-:Y:S01]  /*61d0*/  R2UR UR4, R25 ;  /* 0x00000000190472ca */ /* 0x000fe200000e0000 */
[----:B------:R-:W-:Y:S01]  /*61e0*/  BSSY.RECONVERGENT B0, `(.L_x_104) ;  /* 0x000004e000007945 */ /* 0x000fe20003800200 */
[C---:B------:R-:W-:Y:S02]  /*61f0*/  SHF.L.U32 R20, R29.reuse, 0x10, RZ ;  /* 0x000000101d147819 */ /* 0x040fe400000006ff */
[----:B------:R-:W-:Y:S02]  /*6200*/  LOP3.LUT R21, R29, 0xffff0000, RZ, 0xc0, !PT ;  /* 0xffff00001d157812 */ /* 0x000fe400078ec0ff */
[----:B------:R-:W-:Y:S07]  /*6210*/  ISETP.NE.AND P0, PT, R57, RZ, PT ;  /* 0x000000ff3900720c */ /* 0x000fee0003f05270 */
[----:B------:R-:W3:Y:S02]  /*6220*/  LDTM.16dp256bit.x4 R4, tmem[UR4] ;  /* 0x00000004000479ee */ /* 0x000ee40008120000 */
[----:B---3--:R-:W-:Y:S01]  /*6230*/  FMUL R0, R24, R4 ;  /* 0x0000000418007220 */ /* 0x008fe20000400000 */
[----:B------:R-:W-:Y:S01]  /*6240*/  LOP3.LUT R4, R28, 0xffff0000, RZ, 0xc0, !PT ;  /* 0xffff00001c047812 */ /* 0x000fe200078ec0ff */
[C---:B-1----:R-:W-:Y:S01]  /*6250*/  FMUL R2, R24.reuse, R5 ;  /* 0x0000000518027220 */ /* 0x042fe20000400000 */
[C---:B------:R-:W-:Y:S01]  /*6260*/  FMUL R7, R24.reuse, R7 ;  /* 0x0000000718077220 */ /* 0x040fe20000400000 */
[C---:B------:R-:W-:Y:S01]  /*6270*/  FFMA R0, R27.reuse, R3, R0 ;  /* 0x000000031b007223 */ /* 0x040fe20000000000 */
[C---:B------:R-:W-:Y:S01]  /*6280*/  FMUL R3, R24.reuse, R6 ;  /* 0x0000000618037220 */ /* 0x040fe20000400000 */
[C---:B------:R-:W-:Y:S01]  /*6290*/  FFMA R2, R27.reuse, R4, R2 ;  /* 0x000000041b027223 */ /* 0x040fe20000000002 */
[C---:B------:R-:W-:Y:S01]  /*62a0*/  FMUL R4, R24.reuse, R8 ;  /* 0x0000000818047220 */ /* 0x040fe20000400000 */
[C---:B------:R-:W-:Y:S01]  /*62b0*/  FMUL R8, R24.reuse, R12 ;  /* 0x0000000c18087220 */ /* 0x040fe20000400000 */
[----:B------:R-:W-:Y:S01]  /*62c0*/  FMUL R12, R24, R16 ;  /* 0x00000010180c7220 */ /* 0x000fe20000400000 */
[----:B------:R-:W-:Y:S01]  /*62d0*/  SHF.L.U32 R16, R30, 0x10, RZ ;  /* 0x000000101e107819 */ /* 0x000fe200000006ff */
[C---:B------:R-:W-:Y:S01]  /*62e0*/  FFMA R3, R27.reuse, R20, R3 ;  /* 0x000000141b037223 */ /* 0x040fe20000000003 */
[----:B------:R-:W-:Y:S01]  /*62f0*/  F2FP.BF16.F32.PACK_AB R32, R2, R0 ;  /* 0x000000000220723e */ /* 0x000fe200000010ff */
[C---:B------:R-:W-:Y:S01]  /*6300*/  FFMA R7, R27.reuse, R21, R7 ;  /* 0x000000151b077223 */ /* 0x040fe20000000007 */
[----:B------:R-:W-:Y:S01]  /*6310*/  LOP3.LUT R0, R30, 0xffff0000, RZ, 0xc0, !PT ;  /* 0xffff00001e007812 */ /* 0x000fe200078ec0ff */
[----:B------:R-:W-:Y:S01]  /*6320*/  FFMA R4, R27, R16, R4 ;  /* 0x000000101b047223 */ /* 0x000fe20000000004 */
[C---:B------:R-:W-:Y:S01]  /*6330*/  SHF.L.U32 R2, R31.reuse, 0x10, RZ ;  /* 0x000000101f027819 */ /* 0x040fe200000006ff */
[C---:B------:R-:W-:Y:S01]  /*6340*/  FMUL R5, R24.reuse, R9 ;  /* 0x0000000918057220 */ /* 0x040fe20000400000 */
[----:B------:R-:W-:Y:S01]  /*6350*/  LOP3.LUT R16, R31, 0xffff0000, RZ, 0xc0, !PT ;  /* 0xffff00001f107812 */ /* 0x000fe200078ec0ff */
[----:B------:R-:W-:Y:S01]  /*6360*/  FMUL R6, R24, R10 ;  /* 0x0000000a18067220 */ /* 0x000fe20000400000 */
[----:B------:R-:W-:Y:S01]  /*6370*/  F2FP.BF16.F32.PACK_AB R33, R7, R3 ;  /* 0x000000030721723e */ /* 0x000fe200000010ff */
[C---:B------:R-:W-:Y:S01]  /*6380*/  FFMA R5, R27.reuse, R0, R5 ;  /* 0x000000001b057223 */ /* 0x040fe20000000005 */
[C---:B------:R-:W-:Y:S01]  /*6390*/  SHF.L.U32 R0, R36.reuse, 0x10, RZ ;  /* 0x0000001024007819 */ /* 0x040fe200000006ff */
[----:B------:R-:W-:Y:S01]  /*63a0*/  FFMA R6, R27, R2, R6 ;  /* 0x000000021b067223 */ /* 0x000fe20000000006 */
[----:B------:R-:W-:Y:S01]  /*63b0*/  LOP3.LUT R2, R36, 0xffff0000, RZ, 0xc0, !PT ;  /* 0xffff000024027812 */ /* 0x000fe200078ec0ff */
[C---:B------:R-:W-:Y:S01]  /*63c0*/  FMUL R11, R24.reuse, R11 ;  /* 0x0000000b180b7220 */ /* 0x040fe20000400000 */
[----:B------:R-:W-:Y:S01]  /*63d0*/  SHF.L.U32 R3, R37, 0x10, RZ ;  /* 0x0000001025037819 */ /* 0x000fe200000006ff */
[C---:B------:R-:W-:Y:S01]  /*63e0*/  FMUL R9, R24.reuse, R13 ;  /* 0x0000000d18097220 */ /* 0x040fe20000400000 */
[----:B------:R-:W-:Y:S01]  /*63f0*/  F2FP.BF16.F32.PACK_AB R34, R5, R4 ;  /* 0x000000040522723e */ /* 0x000fe200000010ff */
[C---:B------:R-:W-:Y:S01]  /*6400*/  FMUL R10, R24.reuse, R14 ;  /* 0x0000000e180a7220 */ /* 0x040fe20000400000 */
[C---:B------:R-:W-:Y:S01]  /*6410*/  FFMA R11, R27.reuse, R16, R11 ;  /* 0x000000101b0b7223 */ /* 0x040fe2000000000b */
[C---:B------:R-:W-:Y:S01]  /*6420*/  FFMA R8, R27.reuse, R0, R8 ;  /* 0x000000001b087223 */ /* 0x040fe20000000008 */
[----:B------:R-:W-:Y:S01]  /*6430*/  FFMA R9, R27, R2, R9 ;  /* 0x000000021b097223 */ /* 0x000fe20000000009 */
[----:B------:R-:W-:Y:S01]  /*6440*/  LOP3.LUT R0, R37, 0xffff0000, RZ, 0xc0, !PT ;  /* 0xffff000025007812 */ /* 0x000fe200078ec0ff */
[----:B------:R-:W-:Y:S01]  /*6450*/  FFMA R10, R27, R3, R10 ;  /* 0x000000031b0a7223 */ /* 0x000fe2000000000a */
[----:B------:R-:W-:Y:S01]  /*6460*/  FMUL R15, R24, R15 ;  /* 0x0000000f180f7220 */ /* 0x000fe20000400000 */
[----:B------:R-:W-:Y:S01]  /*6470*/  SHF.L.U32 R2, R38, 0x10, RZ ;  /* 0x0000001026027819 */ /* 0x000fe200000006ff */
[----:B------:R-:W-:Y:S01]  /*6480*/  FMUL R13, R24, R17 ;  /* 0x00000011180d7220 */ /* 0x000fe20000400000 */
[----:B------:R-:W-:Y:S01]  /*6490*/  LOP3.LUT R3, R38, 0xffff0000, RZ, 0xc0, !PT ;  /* 0xffff000026037812 */ /* 0x000fe200078ec0ff */
[C---:B------:R-:W-:Y:S01]  /*64a0*/  FMUL R14, R24.reuse, R18 ;  /* 0x00000012180e7220 */ /* 0x040fe20000400000 */
[----:B------:R-:W-:Y:S01]  /*64b0*/  SHF.L.U32 R4, R39, 0x10, RZ ;  /* 0x0000001027047819 */ /* 0x000fe200000006ff */
[----:B------:R-:W-:Y:S01]  /*64c0*/  FFMA R15, R27, R0, R15 ;  /* 0x000000001b0f7223 */ /* 0x000fe2000000000f */
[----:B------:R-:W-:Y:S01]  /*64d0*/  LOP3.LUT R5, R39, 0xffff0000, RZ, 0xc0, !PT ;  /* 0xffff000027057812 */ /* 0x000fe200078ec0ff */
[----:B------:R-:W-:Y:S01]  /*64e0*/  FMUL R19, R24, R19 ;  /* 0x0000001318137220 */ /* 0x000fe20000400000 */
[C---:B------:R-:W-:Y:S01]  /*64f0*/  FFMA R12, R27.reuse, R2, R12 ;  /* 0x000000021b0c7223 */ /* 0x040fe2000000000c */
[C---:B------:R-:W-:Y:S01]  /*6500*/  FFMA R13, R27.reuse, R3, R13 ;  /* 0x000000031b0d7223 */ /* 0x040fe2000000000d */
[C---:B------:R-:W-:Y:S01]  /*6510*/  FFMA R14, R27.reuse, R4, R14 ;  /* 0x000000041b0e7223 */ /* 0x040fe2000000000e */
[----:B------:R-:W-:Y:S01]  /*6520*/  FFMA R19, R27, R5, R19 ;  /* 0x000000051b137223 */ /* 0x000fe20000000013 */
[----:B------:R-:W-:Y:S02]  /*6530*/  F2FP.BF16.F32.PACK_AB R35, R11, R6 ;  /* 0x000000060b23723e */ /* 0x000fe400000010ff */
[----:B------:R-:W-:Y:S02]  /*6540*/  F2FP.BF16.F32.PACK_AB R8, R9, R8 ;  /* 0x000000080908723e */ /* 0x000fe400000010ff */
[----:B------:R-:W-:Y:S01]  /*6550*/  F2FP.BF16.F32.PACK_AB R9, R15, R10 ;  /* 0x0000000a0f09723e */ /* 0x000fe200000010ff */
[----:B------:R1:W-:Y:S01]  /*6560*/  STSM.16.M88.4 [R60+0x200], R32 ;  /* 0x000200203c007844 */ /* 0x0003e20000000200 */
[----:B------:R-:W-:Y:S02]  /*6570*/  F2FP.BF16.F32.PACK_AB R10, R13, R12 ;  /* 0x0000000c0d0a723e */ /* 0x000fe400000010ff */
[----:B------:R-:W-:Y:S05]  /*6580*/  F2FP.BF16.F32.PACK_AB R11, R19, R14 ;  /* 0x0000000e130b723e */ /* 0x000fea00000010ff */
[----:B------:R1:W-:Y:S01]  /*6590*/  STSM.16.M88.4 [R59+0x200], R8 ;  /* 0x000200083b007844 */ /* 0x0003e20000000200 */
[----:B------:R-:W-:Y:S01]  /*65a0*/  @!PT LDS RZ, [RZ] ;  /* 0x00000000fffff984 */ /* 0x000fe20000000800 */
[----:B------:R-:W-:Y:S01]  /*65b0*/  @!PT LDS RZ, [RZ] ;  /* 0x00000000fffff984 */ /* 0x000fe20000000800 */
[----:B------:R-:W-:Y:S01]  /*65c0*/  @!PT LDS RZ, [RZ] ;  /* 0x00000000fffff984 */ /* 0x000fe20000000800 */
[----:B------:R-:W-:Y:S01]  /*65d0*/  @!PT LDS RZ, [RZ] ;  /* 0x00000000fffff984 */ /* 0x000fe20000000800 */
[----:B------:R3:W-:Y:S07]  /*65e0*/  MEMBAR.ALL.CTA ;  /* 0x0000000000007992 */ /* 0x0007ee0000008000 */
[----:B---3--:R-:W3:Y:S02]  /*65f0*/  FENCE.VIEW.ASYNC.S ;  /* 0x00000000000073c6 */ /* 0x008ee40000000000 */
[----:B---3--:R-:W-:Y:S06]  /*6600*/  BAR.SYNC.DEFER_BLOCKING 0x1, 0x80 ;  /* 0x0042000000007b1d */ /* 0x008fec0000010000 */
[----:B------:R-:W-:Y:S05]  /*6610*/  @P0 BRA `(.L_x_105) ;  /* 0x0000000000280947 */ /* 0x000fea0003800000 */
[----:B------:R-:W3:Y:S01]  /*6620*/  LDCU.64 UR6, c[0x0][0x348] ;  /* 0x00006900ff0677ac */ /* 0x000ee20008000a00 */
[----:B------:R-:W-:Y:S01]  /*6630*/  UIADD3 UR4, UPT, UPT, UR44, 0x200, URZ ;  /* 0x000002002c047890 */ /* 0x000fe2000fffe0ff */
[----:B------:R-:W-:Y:S05]  /*6640*/  UMOV UR51, UR36 ;  /* 0x0000002400337c82 */ /* 0x000fea0008000000 */
[----:B------:R-:W-:Y:S04]  /*6650*/  MOV R50, UR4 ;  /* 0x0000000400327c02 */ /* 0x000fe80008000f00 */
[----:B------:R-:W-:Y:S01]  /*6660*/  R2UR UR48, R50 ;  /* 0x00000000323072ca */ /* 0x000fe200000e0000 */
[----:B---3--:R-:W-:Y:S04]  /*6670*/  UIADD3 UR4, UP0, UPT, UR6, 0x680, URZ ;  /* 0x0000068006047890 */ /* 0x008fe8000ff1e0ff */
[----:B------:R-:W-:Y:S09]  /*6680*/  UIADD3.X UR5, UPT, UPT, URZ, UR7, URZ, UP0, !UPT ;  /* 0x00000007ff057290 */ /* 0x000ff200087fe4ff */
[----:B------:R3:W-:Y:S01]  /*6690*/  UTMASTG.3D [UR48], [UR4] ;  /* 0x00000030040073b5 */ /* 0x0007e20008010000 */
[----:B------:R0:W-:Y:S01]  /*66a0*/  UTMACMDFLUSH ;  /* 0x00000000000079b7 */ /* 0x0001e20000000000 */
[----:B---3--:R-:W-:Y:S04]  /*66b0*/  DEPBAR.LE SB0, 0x1 ;  /* 0x000080400000791a */ /* 0x008fe80000000000 */
.L_x_105:
[----:B------:R-:W-:Y:S05]  /*66c0*/  BSYNC.RECONVERGENT B0 ;  /* 0x0000000000007941 */ /* 0x000fea0003800200 */
.L_x_104:
[----:B------:R-:W-:Y:S01]  /*66d0*/  BAR.SYNC.DEFER_BLOCKING 0x1, 0x80 ;  /* 0x0042000000007b1d */ /* 0x000fe20000010000 */
[----:B------:R-:W-:Y:S01]  /*66e0*/  ISETP.NE.AND P1, PT, R58, RZ, PT ;  /* 0x000000ff3a00720c */ /* 0x000fe20003f25270 */
[----:B------:R-:W-:Y:S01]  /*66f0*/  UISETP.NE.AND UP0, UPT, UR47, URZ, UPT ;  /* 0x000000ff2f00728c */ /* 0x000fe2000bf05270 */
[----:B------:R-:W-:Y:S11]  /*6700*/  LEA R4, R61, UR44, 0x3 ;  /* 0x0000002c3d047c11 */ /* 0x000ff6000f8e18ff */
[----:B------:R-:W-:Y:S01]  /*6710*/  @P1 SHF.L.U32 R3, R55, 0x1f, RZ ;  /* 0x0000001f37031819 */ /* 0x000fe200000006ff */
[----:B------:R-:W-:Y:S06]  /*6720*/  BRA.U !UP0, `(.L_x_106) ;  /* 0x0000000108247547 */ /* 0x000fec000b800000 */
[----:B------:R-:W3:Y:S01]  /*6730*/  S2R R0, SR_CgaCtaId ;  /* 0x0000000000007919 */ /* 0x000ee20000008800 */
[----:B------:R-:W-:Y:S01]  /*6740*/  IMAD.U32 R2, RZ, RZ, UR46 ;  /* 0x0000002eff027e24 */ /* 0x000fe2000f8e00ff */
[----:B------:R-:W-:Y:S04]  /*6750*/  UIADD3 UR4, UPT, UPT, UR46, 0x1, URZ ;  /* 0x000000012e047890 */ /* 0x000fe8000fffe0ff */
[----:B------:R-:W-:Y:S01]  /*6760*/  @P1 LEA R2, R2, UR44, 0x3 ;  /* 0x0000002c02021c11 */ /* 0x000fe2000f8e18ff */
[----:B------:R-:W-:Y:S04]  /*6770*/  UISETP.NE.AND UP0, UPT, UR4, 0x4, UPT ;  /* 0x000000040400788c */ /* 0x000fe8000bf05270 */
[----:B------:R-:W-:Y:S01]  /*6780*/  @P1 VIADD R2, R2, 0x50 ;  /* 0x0000005002021836 */ /* 0x000fe20000000000 */
[----:B------:R-:W-:Y:S04]  /*6790*/  USEL UR46, UR4, URZ, UP0 ;  /* 0x000000ff042e7287 */ /* 0x000fe80008000000 */
[----:B---3--:R-:W-:Y:S04]  /*67a0*/  @P1 PRMT R0, R0, 0x654, R2 ;  /* 0x0000065400001816 */ /* 0x008fe80000000002 */
[----:B------:R3:W-:Y:S04]  /*67b0*/  @P1 SYNCS.ARRIVE.TRANS64.RED.A1T0 RZ, [R0+URZ], RZ ;  /* 0x000000ff00ff19a7 */ /* 0x0007e800081004ff */
.L_x_106:
[----:B------:R-:W4:Y:S01]  /*67c0*/  @P1 SYNCS.PHASECHK.TRANS64.TRYWAIT P0, [R4+URZ+0x30], R3 ;  /* 0x00003003040015a7 */ /* 0x000f2200080011ff */
[----:B------:R-:W-:Y:S01]  /*67d0*/  BSSY B1, `(.L_x_107) ;  /* 0x0000013000017945 */ /* 0x000fe20003800000 */
[----:B----4-:R-:W-:Y:S03]  /*67e0*/  @P1 SEL R63, RZ, 0x1, !P0 ;  /* 0x00000001ff3f1807 */ /* 0x010fe60004000000 */
[----:B------:R-:W-:Y:S05]  /*67f0*/  @!P1 BRA `(.L_x_108) ;  /* 0x0000000000409947 */ /* 0x000fea0003800000 */
[----:B------:R-:W-:Y:S01]  /*6800*/  ISETP.NE.AND P1, PT, R64, RZ, PT ;  /* 0x000000ff4000720c */ /* 0x000fe20003f25270 */
[----:B------:R-:W-:Y:S01]  /*6810*/  BSSY B0, `(.L_x_109) ;  /* 0x0000009000007945 */ /* 0x000fe20003800000 */
[----:B------:R-:W-:Y:S11]  /*6820*/  ISETP.NE.AND P0, PT, R63, RZ, PT ;  /* 0x000000ff3f00720c */ /* 0x000ff60003f05270 */
[----:B------:R-:W-:Y:S05]  /*6830*/  @P1 IMAD R3, R61, 0x1000, R62 ;  /* 0x000010003d031824 */ /* 0x000fea00078e023e */
[----:B------:R-:W-:Y:S05]  /*6840*/  @P1 IADD3 R2, PT, PT, R3, UR44, RZ ;  /* 0x0000002c03021c10 */ /* 0x000fea000fffe0ff */
[----:B------:R-:W-:Y:S01]  /*6850*/  @P1 IMAD.IADD R2, R56, 0x1, R2 ;  /* 0x0000000138021824 */ /* 0x000fe200078e0202 */
[----:B------:R-:W-:Y:S06]  /*6860*/  @P0 BRA `(.L_x_110) ;  /* 0x00000000000c0947 */ /* 0x000fec0003800000 */
[----:B---3--:R-:W-:Y:S04]  /*6870*/  SHF.L.U32 R0, R55, 0x1f, RZ ;  /* 0x0000001f37007819 */ /* 0x008fe800000006ff */
[----:B------:R-:W3:Y:S02]  /*6880*/  SYNCS.PHASECHK.TRANS64.TRYWAIT P0, [R4+URZ+0x30], R0 ;  /* 0x00003000040075a7 */ /* 0x000ee400080011ff */
[----:B---3--:R-:W-:Y:S05]  /*6890*/  @!P0 BRA `(.L_x_111) ;  /* 0x0000002400908947 */ /* 0x008fea0003800000 */
.L_x_110:
[----:B------:R-:W-:Y:S05]  /*68a0*/  BSYNC B0 ;  /* 0x0000000000007941 */ /* 0x000fea0003800000 */
.L_x_109:
[----:B------:R-:W-:Y:S02]  /*68b0*/  ISETP.NE.AND P0, PT, R64, RZ, PT ;  /* 0x000000ff4000720c */ /* 0x000fe40003f05270 */
[----:B------:R-:W-:Y:S11]  /*68c0*/  IADD3 R61, PT, PT, R61, 0x1, RZ ;  /* 0x000000013d3d7810 */ /* 0x000ff60007ffe0ff */
[----:B------:R-:W-:Y:S05]  /*68d0*/  @P0 WARPSYNC.ALL ;  /* 0x0000000000000948 */ /* 0x000fea0003800000 */
[----:B------:R4:W1:Y:S04]  /*68e0*/  @P0 LDSM.16.M88.4 R28, [R3+UR44+0x200] ;  /* 0x0002002c031c083b */ /* 0x0008680008000200 */
[----:B------:R4:W1:Y:S02]  /*68f0*/  @P0 LDSM.16.M88.4 R36, [R2+0x200] ;  /* 0x000200000224083b */ /* 0x0008640000000200 */
.L_x_108:
[----:B------:R-:W-:Y:S05]  /*6900*/  BSYNC B1 ;  /* 0x0000000000017941 */ /* 0x000fea0003800000 */
.L_x_107:
[----:B---3--:R-:W-:Y:S05]  /*6910*/  VIADD R0, R25, 0x20 ;  /* 0x0000002019007836 */ /* 0x008fea0000000000 */
[----:B------:R-:W-:Y:S04]  /*6920*/  SHF.R.U32.HI R0, RZ, 0x15, R0 ;  /* 0x00000015ff007819 */ /* 0x000fe80000011600 */
[----:B------:R-:W-:Y:S11]  /*6930*/  LOP3.LUT P0, RZ, R0, 0x3, R46, 0x48, !PT ;  /* 0x0000000300ff7812 */ /* 0x000ff6000780482e */
[----:B------:R-:W-:Y:S02]  /*6940*/  @!UPT UIADD3 URZ, UPT, UPT, URZ, URZ, URZ ;  /* 0x000000fffffff290 */ /* 0x000fe4000fffe0ff */
[----:B------:R-:W-:Y:S05]  /*6950*/  @!P0 BRA `(.L_x_112) ;  /* 0x0000000000408947 */ /* 0x000fea0003800000 */
[----:B------:R-:W3:Y:S01]  /*6960*/  LDCU.64 UR8, c[0x4][0x70] ;  /* 0x01000e00ff0877ac */ /* 0x000ee20008000a00 */
[----:B----4-:R-:W-:Y:S01]  /*6970*/  MOV R3, 0x0 ;  /* 0x0000000000037802 */ /* 0x010fe20000000f00 */
[----:B------:R-:W-:Y:S02]  /*6980*/  HFMA2 R12, -RZ, RZ, 0, 5.9604644775390625e-08 ;  /* 0x00000001ff0c7431 */ /* 0x000fe400000001ff */
[----:B-1----:R-:W-:Y:S02]  /*6990*/  IMAD.MOV.U32 R8, RZ, RZ, 0x192 ;  /* 0x00000192ff087424 */ /* 0x002fe400078e00ff */
[----:B------:R-:W-:Y:S01]  /*69a0*/  IMAD.MOV.U32 R13, RZ, RZ, RZ ;  /* 0x000000ffff0d7224 */ /* 0x000fe200078e00ff */
[----:B------:R-:W1:Y:S01]  /*69b0*/  LDCU.64 UR6, c[0x4][0x78] ;  /* 0x01000f00ff0677ac */ /* 0x000e620008000a00 */
[----:B------:R-:W4:Y:S01]  /*69c0*/  LDC.64 R2, c[0x4][R3] ;  /* 0x0100000003027b82 */ /* 0x000f220000000a00 */
[----:B------:R-:W5:Y:S01]  /*69d0*/  LDCU.64 UR4, c[0x4][0x10] ;  /* 0x01000200ff0477ac */ /* 0x000f620008000a00 */
[----:B---3--:R-:W-:Y:S01]  /*69e0*/  MOV R5, UR9 ;  /* 0x0000000900057c02 */ /* 0x008fe20008000f00 */
[----:B------:R-:W-:Y:S01]  /*69f0*/  IMAD.U32 R4, RZ, RZ, UR8 ;  /* 0x00000008ff047e24 */ /* 0x000fe2000f8e00ff */
[----:B-1----:R-:W-:Y:S01]  /*6a00*/  MOV R7, UR7 ;  /* 0x0000000700077c02 */ /* 0x002fe20008000f00 */
[----:B------:R-:W-:Y:S01]  /*6a10*/  IMAD.U32 R6, RZ, RZ, UR6 ;  /* 0x00000006ff067e24 */ /* 0x000fe2000f8e00ff */
[----:B-----5:R-:W-:Y:S01]  /*6a20*/  MOV R11, UR5 ;  /* 0x00000005000b7c02 */ /* 0x020fe20008000f00 */
[----:B------:R-:W-:Y:S02]  /*6a30*/  IMAD.U32 R10, RZ, RZ, UR4 ;  /* 0x00000004ff0a7e24 */ /* 0x000fe4000f8e00ff */
[----:B------:R-:W-:Y:S07]  /*6a40*/  LEPC R20, `(.L_x_112) ;  /* 0x000000001014794e */ /* 0x000fee0000000000 */
[----:B--2-4-:R-:W-:Y:S05]  /*6a50*/  CALL.ABS.NOINC R2 ;  /* 0x0000000002007343 */ /* 0x014fea0003c00000 */
.L_x_112:
[----:B-1--4-:R-:W-:Y:S01]  /*6a60*/  SHF.L.U32 R3, R28, 0x10, RZ ;  /* 0x000000101c037819 */ /* 0x012fe200000006ff */
[----:B------:R-:W-:Y:S05]  /*6a70*/  WARPSYNC.ALL ;  /* 0x0000000000007948 */ /* 0x000fea0003800000 */
[----:B------:R-:W-:Y:S01]  /*6a80*/  R2UR UR4, R25 ;  /* 0x00000000190472ca */ /* 0x000fe200000e0000 */
[----:B------:R-:W1:Y:S01]  /*6a90*/  S2R R65, SR_CgaCtaId ;  /* 0x0000000000417919 */ /* 0x000e620000008800 */
[C---:B------:R-:W-:Y:S01]  /*6aa0*/  SHF.L.U32 R20, R29.reuse, 0x10, RZ ;  /* 0x000000101d147819 */ /* 0x040fe200000006ff */
[----:B------:R-:W-:Y:S01]  /*6ab0*/  BSSY.RECONVERGENT B0, `(.L_x_113) ;  /* 0x0000054000007945 */ /* 0x000fe20003800200 */
[----:B------:R-:W-:Y:S02]  /*6ac0*/  LOP3.LUT R21, R29, 0xffff0000, RZ, 0xc0, !PT ;  /* 0xffff00001d157812 */ /* 0x000fe400078ec0ff */
[----:B------:R-:W-:Y:S02]  /*6ad0*/  ISETP.NE.AND P6, PT, R58, RZ, PT ;  /* 0x000000ff3a00720c */ /* 0x000fe40003fc5270 */
[----:B------:R-:W-:Y:S05]  /*6ae0*/  ISETP.NE.AND P0, PT, R57, RZ, PT ;  /* 0x000000ff3900720c */ /* 0x000fea0003f05270 */
[----:B------:R-:W3:Y:S02]  /*6af0*/  LDTM.16dp256bit.x4 R4, tmem[UR4+0x20] ;  /* 0x00002004000479ee */ /* 0x000ee40008120000 */
[----:B---3--:R-:W-:Y:S01]  /*6b00*/  FMUL R0, R24, R4 ;  /* 0x0000000418007220 */ /* 0x008fe20000400000 */
[----:B------:R-:W-:Y:S01]  /*6b10*/  LOP3.LUT R4, R28, 0xffff0000, RZ, 0xc0, !PT ;  /* 0xffff00001c047812 */ /* 0x000fe200078ec0ff */
[C---:B------:R-:W-:Y:S01]  /*6b20*/  FMUL R2, R24.reuse, R5 ;  /* 0x0000000518027220 */ /* 0x040fe20000400000 */
[C---:B------:R-:W-:Y:S01]  /*6b30*/  FMUL R7, R24.reuse, R7 ;  /* 0x0000000718077220 */ /* 0x040fe20000400000 */
[C---:B------:R-:W-:Y:S01]  /*6b40*/  FFMA R0, R27.reuse, R3, R0 ;  /* 0x000000031b007223 */ /* 0x040fe20000000000 */
[C---:B------:R-:W-:Y:S01]  /*6b50*/  FMUL R3, R24.reuse, R6 ;  /* 0x0000000618037220 */ /* 0x040fe20000400000 */
[C---:B------:R-:W-:Y:S01]  /*6b60*/  FFMA R2, R27.reuse, R4, R2 ;  /* 0x000000041b027223 */ /* 0x040fe20000000002 */
[C---:B------:R-:W-:Y:S01]  /*6b70*/  FMUL R4, R24.reuse, R8 ;  /* 0x0000000818047220 */ /* 0x040fe20000400000 */
[----:B------:R-:W-:Y:S01]  /*6b80*/  FMUL R8, R24, R12 ;  /* 0x0000000c18087220 */ /* 0x000fe20000400000 */
[C---:B------:R-:W-:Y:S01]  /*6b90*/  FFMA R3, R27.reuse, R20, R3 ;  /* 0x000000141b037223 */ /* 0x040fe20000000003 */
[----:B------:R-:W-:Y:S01]  /*6ba0*/  FFMA R7, R27, R21, R7 ;  /* 0x000000151b077223 */ /* 0x000fe20000000007 */
[----:B------:R-:W-:Y:S01]  /*6bb0*/  F2FP.BF16.F32.PACK_AB R32, R2, R0 ;  /* 0x000000000220723e */ /* 0x000fe200000010ff */
[----:B------:R-:W-:Y:S01]  /*6bc0*/  FMUL R12, R24, R16 ;  /* 0x00000010180c7220 */ /* 0x000fe20000400000 */
[----:B------:R-:W-:Y:S01]  /*6bd0*/  SHF.L.U32 R16, R30, 0x10, RZ ;  /* 0x000000101e107819 */ /* 0x000fe200000006ff */
[----:B------:R-:W-:Y:S01]  /*6be0*/  FMUL R5, R24, R9 ;  /* 0x0000000918057220 */ /* 0x000fe20000400000 */
[----:B------:R-:W-:Y:S01]  /*6bf0*/  LOP3.LUT R0, R30, 0xffff0000, RZ, 0xc0, !PT ;  /* 0xffff00001e007812 */ /* 0x000fe200078ec0ff */
[C---:B------:R-:W-:Y:S01]  /*6c00*/  FMUL R6, R24.reuse, R10 ;  /* 0x0000000a18067220 */ /* 0x040fe20000400000 */
[----:B------:R-:W-:Y:S01]  /*6c10*/  SHF.L.U32 R2, R31, 0x10, RZ ;  /* 0x000000101f027819 */ /* 0x000fe200000006ff */
[----:B------:R-:W-:Y:S01]  /*6c20*/  FFMA R4, R27, R16, R4 ;  /* 0x000000101b047223 */ /* 0x000fe20000000004 */
[----:B------:R-:W-:Y:S01]  /*6c30*/  F2FP.BF16.F32.PACK_AB R33, R7, R3 ;  /* 0x000000030721723e */ /* 0x000fe200000010ff */
[----:B------:R-:W-:Y:S01]  /*6c40*/  FFMA R5, R27, R0, R5 ;  /* 0x000000001b057223 */ /* 0x000fe20000000005 */
[----:B------:R-:W-:Y:S01]  /*6c50*/  LOP3.LUT R3, R31, 0xffff0000, RZ, 0xc0, !PT ;  /* 0xffff00001f037812 */ /* 0x000fe200078ec0ff */
[----:B------:R-:W-:Y:S01]  /*6c60*/  FMUL R11, R24, R11 ;  /* 0x0000000b180b7220 */ /* 0x000fe20000400000 */
[C---:B------:R-:W-:Y:S01]  /*6c70*/  SHF.L.U32 R0, R36.reuse, 0x10, RZ ;  /* 0x0000001024007819 */ /* 0x040fe200000006ff */
[C---:B------:R-:W-:Y:S01]  /*6c80*/  FFMA R6, R27.reuse, R2, R6 ;  /* 0x000000021b067223 */ /* 0x040fe20000000006 */
[----:B------:R-:W-:Y:S01]  /*6c90*/  LOP3.LUT R2, R36, 0xffff0000, RZ, 0xc0, !PT ;  /* 0xffff000024027812 */ /* 0x000fe200078ec0ff */
[----:B------:R-:W-:Y:S01]  /*6ca0*/  FFMA R11, R27, R3, R11 ;  /* 0x000000031b0b7223 */ /* 0x000fe2000000000b */
[----:B------:R-:W-:Y:S01]  /*6cb0*/  SHF.L.U32 R3, R37, 0x10, RZ ;  /* 0x0000001025037819 */ /* 0x000fe200000006ff */
[C---:B------:R-:W-:Y:S01]  /*6cc0*/  FMUL R9, R24.reuse, R13 ;  /* 0x0000000d18097220 */ /* 0x040fe20000400000 */
[----:B------:R-:W-:Y:S01]  /*6cd0*/  F2FP.BF16.F32.PACK_AB R34, R5, R4 ;  /* 0x000000040522723e */ /* 0x000fe200000010ff */
[----:B------:R-:W-:Y:S01]  /*6ce0*/  FMUL R10, R24, R14 ;  /* 0x0000000e180a7220 */ /* 0x000fe20000400000 */
[----:B------:R-:W-:Y:S01]  /*6cf0*/  SHF.L.U32 R4, R39, 0x10, RZ ;  /* 0x0000001027047819 */ /* 0x000fe200000006ff */
[----:B------:R-:W-:Y:S01]  /*6d00*/  FFMA R8, R27, R0, R8 ;  /* 0x000000001b087223 */ /* 0x000fe20000000008 */
[----:B------:R-:W-:Y:S01]  /*6d10*/  LOP3.LUT R0, R37, 0xffff0000, RZ, 0xc0, !PT ;  /* 0xffff000025007812 */ /* 0x000fe200078ec0ff */
[C---:B------:R-:W-:Y:S01]  /*6d20*/  FFMA R9, R27.reuse, R2, R9 ;  /* 0x000000021b097223 */ /* 0x040fe20000000009 */
[C---:B------:R-:W-:Y:S01]  /*6d30*/  SHF.L.U32 R2, R38.reuse, 0x10, RZ ;  /* 0x0000001026027819 */ /* 0x040fe200000006ff */
[----:B------:R-:W-:Y:S01]  /*6d40*/  FFMA R10, R27, R3, R10 ;  /* 0x000000031b0a7223 */ /* 0x000fe2000000000a */
[----:B------:R-:W-:Y:S01]  /*6d50*/  LOP3.LUT R3, R38, 0xffff0000, RZ, 0xc0, !PT ;  /* 0xffff000026037812 */ /* 0x000fe200078ec0ff */
[C---:B------:R-:W-:Y:S01]  /*6d60*/  FMUL R15, R24.reuse, R15 ;  /* 0x0000000f180f7220 */ /* 0x040fe20000400000 */
[----:B------:R-:W-:Y:S01]  /*6d70*/  LOP3.LUT R5, R39, 0xffff0000, RZ, 0xc0, !PT ;  /* 0xffff000027057812 */ /* 0x000fe200078ec0ff */
[C---:B------:R-:W-:Y:S01]  /*6d80*/  FMUL R13, R24.reuse, R17 ;  /* 0x00000011180d7220 */ /* 0x040fe20000400000 */
[----:B------:R-:W-:Y:S01]  /*6d90*/  F2FP.BF16.F32.PACK_AB R35, R11, R6 ;  /* 0x000000060b23723e */ /* 0x000fe200000010ff */
[C---:B------:R-:W-:Y:S01]  /*6da0*/  FMUL R14, R24.reuse, R18 ;  /* 0x00000012180e7220 */ /* 0x040fe20000400000 */
[C---:B------:R-:W-:Y:S01]  /*6db0*/  FFMA R15, R27.reuse, R0, R15 ;  /* 0x000000001b0f7223 */ /* 0x040fe2000000000f */
[----:B------:R-:W-:Y:S01]  /*6dc0*/  FMUL R19, R24, R19 ;  /* 0x0000001318137220 */ /* 0x000fe20000400000 */
[----:B------:R-:W-:Y:S01]  /*6dd0*/  FFMA R12, R27, R2, R12 ;  /* 0x000000021b0c7223 */ /* 0x000fe2000000000c */
[----:B------:R3:W-:Y:S01]  /*6de0*/  STSM.16.M88.4 [R60+0x1200], R32 ;  /* 0x001200203c007844 */ /* 0x0007e20000000200 */
[----:B------:R-:W-:Y:S01]  /*6df0*/  F2FP.BF16.F32.PACK_AB R8, R9, R8 ;  /* 0x000000080908723e */ /* 0x000fe200000010ff */
[----:B------:R-:W-:Y:S01]  /*6e00*/  FFMA R13, R27, R3, R13 ;  /* 0x000000031b0d7223 */ /* 0x000fe2000000000d */
[----:B------:R-:W-:Y:S01]  /*6e10*/  F2FP.BF16.F32.PACK_AB R9, R15, R10 ;  /* 0x0000000a0f09723e */ /* 0x000fe200000010ff */
[C---:B------:R-:W-:Y:S01]  /*6e20*/  FFMA R14, R27.reuse, R4, R14 ;  /* 0x000000041b0e7223 */ /* 0x040fe2000000000e */
[----:B------:R-:W-:Y:S01]  /*6e30*/  FFMA R19, R27, R5, R19 ;  /* 0x000000051b137223 */ /* 0x000fe20000000013 */
[----:B------:R-:W-:Y:S02]  /*6e40*/  MOV R0, UR46 ;  /* 0x0000002e00007c02 */ /* 0x000fe40008000f00 */
[----:B------:R-:W-:Y:S02]  /*6e50*/  F2FP.BF16.F32.PACK_AB R10, R13, R12 ;  /* 0x0000000c0d0a723e */ /* 0x000fe400000010ff */
[----:B------:R-:W-:Y:S02]  /*6e60*/  F2FP.BF16.F32.PACK_AB R11, R19, R14 ;  /* 0x0000000e130b723e */ /* 0x000fe400000010ff */
[----:B------:R-:W-:Y:S02]  /*6e70*/  @P6 LEA R0, R0, UR44, 0x3 ;  /* 0x0000002c00006c11 */ /* 0x000fe4000f8e18ff */
[----:B------:R-:W-:Y:S01]  /*6e80*/  LEA R2, R61, UR44, 0x3 ;  /* 0x0000002c3d027c11 */ /* 0x000fe2000f8e18ff */
[----:B------:R3:W-:Y:S01]  /*6e90*/  STSM.16.M88.4 [R59+0x1200], R8 ;  /* 0x001200083b007844 */ /* 0x0007e20000000200 */
[----:B------:R-:W-:Y:S02]  /*6ea0*/  @P6 IADD3 R0, PT, PT, R0, 0x50, RZ ;  /* 0x0000005000006810 */ /* 0x000fe40007ffe0ff */
[----:B------:R-:W-:Y:S01]  /*6eb0*/  @P6 SHF.L.U32 R3, R55, 0x1f, RZ ;  /* 0x0000001f37036819 */ /* 0x000fe200000006ff */
[----:B------:R-:W-:Y:S01]  /*6ec0*/  @!PT LDS RZ, [RZ] ;  /* 0x00000000fffff984 */ /* 0x000fe20000000800 */
[----:B------:R-:W-:Y:S01]  /*6ed0*/  @!PT LDS RZ, [RZ] ;  /* 0x00000000fffff984 */ /* 0x000fe20000000800 */
[----:B------:R-:W-:Y:S01]  /*6ee0*/  @!PT LDS RZ, [RZ] ;  /* 0x00000000fffff984 */ /* 0x000fe20000000800 */
[----:B------:R-:W-:Y:S01]  /*6ef0*/  @!PT LDS RZ, [RZ] ;  /* 0x00000000fffff984 */ /* 0x000fe20000000800 */
[----:B------:R4:W-:Y:S06]  /*6f00*/  MEMBAR.ALL.CTA ;  /* 0x0000000000007992 */ /* 0x0009ec0000008000 */
[----:B----4-:R-:W4:Y:S01]  /*6f10*/  FENCE.VIEW.ASYNC.S ;  /* 0x00000000000073c6 */ /* 0x010f220000000000 */
[----:B-1----:R-:W-:Y:S01]  /*6f20*/  @P6 PRMT R0, R65, 0x654, R0 ;  /* 0x0000065441006816 */ /* 0x002fe20000000000 */
[----:B----4-:R-:W-:Y:S06]  /*6f30*/  BAR.SYNC.DEFER_BLOCKING 0x1, 0x80 ;  /* 0x0042000000007b1d */ /* 0x010fec0000010000 */
[----:B------:R-:W-:Y:S05]  /*6f40*/  @P0 BRA `(.L_x_114) ;  /* 0x0000000000280947 */ /* 0x000fea0003800000 */
[----:B------:R-:W1:Y:S01]  /*6f50*/  LDCU.64 UR6, c[0x0][0x348] ;  /* 0x00006900ff0677ac */ /* 0x000e620008000a00 */
[----:B------:R-:W-:Y:S02]  /*6f60*/  UIADD3 UR9, UPT, UPT, UR49, 0x20, URZ ;  /* 0x0000002031097890 */ /* 0x000fe4000fffe0ff */
[----:B------:R-:W-:Y:S01]  /*6f70*/  UIADD3 UR8, UPT, UPT, UR44, 0x1200, URZ ;  /* 0x000012002c087890 */ /* 0x000fe2000fffe0ff */
[----:B------:R-:W-:Y:S01]  /*6f80*/  UMOV UR10, UR50 ;  /* 0x00000032000a7c82 */ /* 0x000fe20008000000 */
[----:B------:R-:W-:Y:S01]  /*6f90*/  UMOV UR11, UR36 ;  /* 0x00000024000b7c82 */ /* 0x000fe20008000000 */
[----:B-1----:R-:W-:Y:S04]  /*6fa0*/  UIADD3 UR4, UP0, UPT, UR6, 0x680, URZ ;  /* 0x0000068006047890 */ /* 0x002fe8000ff1e0ff */
[----:B------:R-:W-:Y:S09]  /*6fb0*/  UIADD3.X UR5, UPT, UPT, URZ, UR7, URZ, UP0, !UPT ;  /* 0x00000007ff057290 */ /* 0x000ff200087fe4ff */
[----:B------:R1:W-:Y:S01]  /*6fc0*/  UTMASTG.3D [UR8], [UR4] ;  /* 0x00000008040073b5 */ /* 0x0003e20008010000 */
[----:B------:R0:W-:Y:S01]  /*6fd0*/  UTMACMDFLUSH ;  /* 0x00000000000079b7 */ /* 0x0001e20000000000 */
[----:B-1----:R-:W-:Y:S04]  /*6fe0*/  DEPBAR.LE SB0, 0x1 ;  /* 0x000080400000791a */ /* 0x002fe80000000000 */
.L_x_114:
[----:B------:R-:W-:Y:S05]  /*6ff0*/  BSYNC.RECONVERGENT B0 ;  /* 0x0000000000007941 */ /* 0x000fea0003800200 */
.L_x_113:
[----:B------:R-:W-:Y:S01]  /*7000*/  BAR.SYNC.DEFER_BLOCKING 0x1, 0x80 ;  /* 0x0042000000007b1d */ /* 0x000fe20000010000 */
[----:B------:R-:W-:Y:S04]  /*7010*/  UIADD3 UR4, UPT, UPT, UR46, 0x1, URZ ;  /* 0x000000012e047890 */ /* 0x000fe8000fffe0ff */
[----:B------:R-:W-:Y:S04]  /*7020*/  UISETP.NE.AND UP0, UPT, UR4, 0x4, UPT ;  /* 0x000000040400788c */ /* 0x000fe8000bf05270 */
[----:B------:R-:W-:Y:S01]  /*7030*/  USEL UR45, UR4, URZ, UP0 ;  /* 0x000000ff042d7287 */ /* 0x000fe20008000000 */
[----:B------:R1:W-:Y:S01]  /*7040*/  @P6 SYNCS.ARRIVE.TRANS64.RED.A1T0 RZ, [R0+URZ], RZ ;  /* 0x000000ff00ff69a7 */ /* 0x0003e200081004ff */
[----:B------:R-:W-:Y:S01]  /*7050*/  BSSY B1, `(.L_x_115) ;  /* 0x0000014000017945 */ /* 0x000fe20003800000 */
[----:B------:R-:W4:Y:S02]  /*7060*/  @P6 SYNCS.PHASECHK.TRANS64.TRYWAIT P0, [R2+URZ+0x30], R3 ;  /* 0x00003003020065a7 */ /* 0x000f2400080011ff */
[----:B----4-:R-:W-:Y:S01]  /*7070*/  @P6 SEL R63, RZ, 0x1, !P0 ;  /* 0x00000001ff3f6807 */ /* 0x010fe20004000000 */
[----:B-1----:R-:W-:Y:S06]  /*7080*/  @!P6 BRA `(.L_x_116) ;  /* 0x000000000040e947 */ /* 0x002fec0003800000 */
[----:B------:R-:W-:Y:S01]  /*7090*/  ISETP.NE.AND P1, PT, R64, RZ, PT ;  /* 0x000000ff4000720c */ /* 0x000fe20003f25270 */
[----:B------:R-:W-:Y:S01]  /*70a0*/  BSSY B0, `(.L_x_117) ;  /* 0x0000009000007945 */ /* 0x000fe20003800000 */
[----:B------:R-:W-:Y:S11]  /*70b0*/  ISETP.NE.AND P0, PT, R63, RZ, PT ;  /* 0x000000ff3f00720c */ /* 0x000ff60003f05270 */
[----:B------:R-:W-:Y:S05]  /*70c0*/  @P1 IMAD R3, R61, 0x1000, R62 ;  /* 0x000010003d031824 */ /* 0x000fea00078e023e */
[----:B------:R-:W-:Y:S05]  /*70d0*/  @P1 IADD3 R0, PT, PT, R3, UR44, RZ ;  /* 0x0000002c03001c10 */ /* 0x000fea000fffe0ff */
[----:B------:R-:W-:Y:S01]  /*70e0*/  @P1 IMAD.IADD R0, R56, 0x1, R0 ;  /* 0x0000000138001824 */ /* 0x000fe200078e0200 */
[----:B------:R-:W-:Y:S06]  /*70f0*/  @P0 BRA `(.L_x_118) ;  /* 0x00000000000c0947 */ /* 0x000fec0003800000 */
[----:B------:R-:W-:Y:S04]  /*7100*/  SHF.L.U32 R4, R55, 0x1f, RZ ;  /* 0x0000001f37047819 */ /* 0x000fe800000006ff */
[----:B------:R-:W1:Y:S02]  /*7110*/  SYNCS.PHASECHK.TRANS64.TRYWAIT P0, [R2+URZ+0x30], R4 ;  /* 0x00003004020075a7 */ /* 0x000e6400080011ff */
[----:B-1----:R-:W-:Y:S05]  /*7120*/  @!P0 BRA `(.L_x_119) ;  /* 0x0000001c00808947 */ /* 0x002fea0003800000 */
.L_x_118:
[----:B------:R-:W-:Y:S05]  /*7130*/  BSYNC B0 ;  /* 0x0000000000007941 */ /* 0x000fea0003800000 */
.L_x_117:
[----:B------:R-:W-:Y:S02]  /*7140*/  ISETP.NE.AND P0, PT, R64, RZ, PT ;  /* 0x000000ff4000720c */ /* 0x000fe40003f05270 */
[----:B------:R-:W-:Y:S11]  /*7150*/  IADD3 R61, PT, PT, R61, 0x1, RZ ;  /* 0x000000013d3d7810 */ /* 0x000ff60007ffe0ff */
[----:B------:R-:W-:Y:S05]  /*7160*/  @P0 WARPSYNC.ALL ;  /* 0x0000000000000948 */ /* 0x000fea0003800000 */
[----:B------:R4:W1:Y:S04]  /*7170*/  @P0 LDSM.16.M88.4 R28, [R3+UR44+0x200] ;  /* 0x0002002c031c083b */ /* 0x0008680008000200 */
[----:B------:R4:W1:Y:S02]  /*7180*/  @P0 LDSM.16.M88.4 R36, [R0+0x200] ;  /* 0x000200000024083b */ /* 0x0008640000000200 */
.L_x_116:
[----:B------:R-:W-:Y:S05]  /*7190*/  BSYNC B1 ;  /* 0x0000000000017941 */ /* 0x000fea0003800000 */
.L_x_115:
[----:B----4-:R-:W-:Y:S05]  /*71a0*/  VIADD R0, R25, 0x40 ;  /* 0x0000004019007836 */ /* 0x010fea0000000000 */
[----:B------:R-:W-:Y:S04]  /*71b0*/  SHF.R.U32.HI R0, RZ, 0x15, R0 ;  /* 0x00000015ff007819 */ /* 0x000fe80000011600 */
[----:B------:R-:W-:Y:S11]  /*71c0*/  LOP3.LUT P0, RZ, R0, 0x3, R46, 0x48, !PT ;  /* 0x0000000300ff7812 */ /* 0x000ff6000780482e */
[----:B------:R-:W-:Y:S02]  /*71d0*/  @!UPT UIADD3 URZ, UPT, UPT, URZ, URZ, URZ ;  /* 0x000000fffffff290 */ /* 0x000fe4000fffe0ff */
[----:B------:R-:W-:Y:S05]  /*71e0*/  @!P0 BRA `(.L_x_120) ;  /* 0x0000000000408947 */ /* 0x000fea0003800000 */
[----:B------:R-:W4:Y:S01]  /*71f0*/  LDCU.64 UR8, c[0x4][0x70] ;  /* 0x01000e00ff0877ac */ /* 0x000f220008000a00 */
[----:B------:R-:W-:Y:S01]  /*7200*/  MOV R3, 0x0 ;  /* 0x0000000000037802 */ /* 0x000fe20000000f00 */
[----:B------:R-:W-:Y:S02]  /*7210*/  HFMA2 R12, -RZ, RZ, 0, 5.9604644775390625e-08 ;  /* 0x00000001ff0c7431 */ /* 0x000fe400000001ff */
[----:B---3--:R-:W-:Y:S02]  /*7220*/  IMAD.MOV.U32 R8, RZ, RZ, 0x192 ;  /* 0x00000192ff087424 */ /* 0x008fe400078e00ff */
[----:B------:R-:W-:Y:S01]  /*7230*/  IMAD.MOV.U32 R13, RZ, RZ, RZ ;  /* 0x000000ffff0d7224 */ /* 0x000fe200078e00ff */
[----:B------:R-:W3:Y:S01]  /*7240*/  LDCU.64 UR6, c[0x4][0x78] ;  /* 0x01000f00ff0677ac */ /* 0x000ee20008000a00 */
[----:B-1----:R-:W1:Y:S01]  /*7250*/  LDC.64 R2, c[0x4][R3] ;  /* 0x0100000003027b82 */ /* 0x002e620000000a00 */
[----:B------:R-:W5:Y:S01]  /*7260*/  LDCU.64 UR4, c[0x4][0x10] ;  /* 0x01000200ff0477ac */ /* 0x000f620008000a00 */
[----:B----4-:R-:W-:Y:S01]  /*7270*/  MOV R5, UR9 ;  /* 0x0000000900057c02 */ /* 0x010fe20008000f00 */
[----:B------:R-:W-:Y:S01]  /*7280*/  IMAD.U32 R4, RZ, RZ, UR8 ;  /* 0x00000008ff047e24 */ /* 0x000fe2000f8e00ff */
[----:B---3--:R-:W-:Y:S01]  /*7290*/  MOV R7, UR7 ;  /* 0x0000000700077c02 */ /* 0x008fe20008000f00 */
[----:B------:R-:W-:Y:S01]  /*72a0*/  IMAD.U32 R6, RZ, RZ, UR6 ;  /* 0x00000006ff067e24 */ /* 0x000fe2000f8e00ff */
[----:B-----5:R-:W-:Y:S01]  /*72b0*/  MOV R11, UR5 ;  /* 0x00000005000b7c02 */ /* 0x020fe20008000f00 */
[----:B------:R-:W-:Y:S02]  /*72c0*/  IMAD.U32 R10, RZ, RZ, UR4 ;  /* 0x00000004ff0a7e24 */ /* 0x000fe4000f8e00ff */
[----:B------:R-:W-:Y:S07]  /*72d0*/  LEPC R20, `(.L_x_120) ;  /* 0x000000001014794e */ /* 0x000fee0000000000 */
[----:B-12---:R-:W-:Y:S05]  /*72e0*/  CALL.ABS.NOINC R2 ;  /* 0x0000000002007343 */ /* 0x006fea0003c00000 */
.L_x_120:
[----:B-1----:R-:W-:Y:S01]  /*72f0*/  SHF.L.U32 R3, R28, 0x10, RZ ;  /* 0x000000101c037819 */ /* 0x002fe200000006ff */
[----:B------:R-:W-:Y:S05]  /*7300*/  WARPSYNC.ALL ;  /* 0x0000000000007948 */ /* 0x000fea0003800000 */
[----:B------:R-:W-:Y:S01]  /*7310*/  R2UR UR4, R25 ;  /* 0x00000000190472ca */ /* 0x000fe200000e0000 */
[----:B------:R-:W-:Y:S01]  /*7320*/  BSSY.RECONVERGENT B0, `(.L_x_121) ;  /* 0x0000055000007945 */ /* 0x000fe20003800200 */
[C---:B------:R-:W-:Y:S02]  /*7330*/  SHF.L.U32 R20, R29.reuse, 0x10, RZ ;  /* 0x000000101d147819 */ /* 0x040fe400000006ff */
[----:B------:R-:W-:Y:S02]  /*7340*/  LOP3.LUT R21, R29, 0xffff0000, RZ, 0xc0, !PT ;  /* 0xffff00001d157812 */ /* 0x000fe400078ec0ff */
[----:B------:R-:W-:Y:S02]  /*7350*/  ISETP.NE.AND P6, PT, R58, RZ, PT ;  /* 0x000000ff3a00720c */ /* 0x000fe40003fc5270 */
[----:B------:R-:W-:Y:S05]  /*7360*/  ISETP.NE.AND P0, PT, R57, RZ, PT ;  /* 0x000000ff3900720c */ /* 0x000fea0003f05270 */
[----:B---3--:R-:W1:Y:S02]  /*7370*/  LDTM.16dp256bit.x4 R4, tmem[UR4+0x40] ;  /* 0x00004004000479ee */ /* 0x008e640008120000 */
[----:B-1----:R-:W-:Y:S01]  /*7380*/  FMUL R0, R24, R4 ;  /* 0x0000000418007220 */ /* 0x002fe20000400000 */
[----:B------:R-:W-:Y:S01]  /*7390*/  LOP3.LUT R4, R28, 0xffff0000, RZ, 0xc0, !PT ;  /* 0xffff00001c047812 */ /* 0x000fe200078ec0ff */
[C---:B------:R-:W-:Y:S01]  /*73a0*/  FMUL R2, R24.reuse, R5 ;  /* 0x0000000518027220 */ /* 0x040fe20000400000 */
        /* <DEDUP_REMOVED lines=26> */
[----:B------:R-:W-:Y:S01]  /*7550*/  FMUL R10, R24, R14 ;  /* 0x0000000e180a7220 */ /* 0x000fe20000400000 */
[----:B------:R-:W-:Y:S01]  /*7560*/  SHF.L.U32 R4, R39, 0x10, RZ ;  /* 0x0000001027047819 */ /* 0x000fe200000006ff */
[----:B------:R-:W-:Y:S01]  /*7570*/  FFMA R11, R27, R16, R11 ;  /* 0x000000101b0b7223 */ /* 0x000fe2000000000b */
[----:B------:R-:W-:Y:S01]  /*7580*/  LOP3.LUT R5, R39, 0xffff0000, RZ, 0xc0, !PT ;  /* 0xffff000027057812 */ /* 0x000fe200078ec0ff */
[----:B------:R-:W-:Y:S01]  /*7590*/  FFMA R8, R27, R0, R8 ;  /* 0x000000001b087223 */ /* 0x000fe20000000008 */
[----:B------:R-:W-:Y:S01]  /*75a0*/  LOP3.LUT R0, R37, 0xffff0000, RZ, 0xc0, !PT ;  /* 0xffff000025007812 */ /* 0x000fe200078ec0ff */
[C---:B------:R-:W-:Y:S01]  /*75b0*/  FFMA R9, R27.reuse, R2, R9 ;  /* 0x000000021b097223 */ /* 0x040fe20000000009 */
[C---:B------:R-:W-:Y:S01]  /*75c0*/  SHF.L.U32 R2, R38.reuse, 0x10, RZ ;  /* 0x0000001026027819 */ /* 0x040fe200000006ff */
[----:B------:R-:W-:Y:S01]  /*75d0*/  FFMA R10, R27, R3, R10 ;  /* 0x000000031b0a7223 */ /* 0x000fe2000000000a */
[----:B------:R-:W-:Y:S01]  /*75e0*/  LOP3.LUT R3, R38, 0xffff0000, RZ, 0xc0, !PT ;  /* 0xffff000026037812 */ /* 0x000fe200078ec0ff */
[C---:B------:R-:W-:Y:S01]  /*75f0*/  FMUL R15, R24.reuse, R15 ;  /* 0x0000000f180f7220 */ /* 0x040fe20000400000 */
[----:B------:R-:W-:Y:S01]  /*7600*/  F2FP.BF16.F32.PACK_AB R35, R11, R6 ;  /* 0x000000060b23723e */ /* 0x000fe200000010ff */
[C---:B------:R-:W-:Y:S01]  /*7610*/  FMUL R13, R24.reuse, R17 ;  /* 0x00000011180d7220 */ /* 0x040fe20000400000 */
[C---:B------:R-:W-:Y:S01]  /*7620*/  FMUL R14, R24.reuse, R18 ;  /* 0x00000012180e7220 */ /* 0x040fe20000400000 */
[----:B------:R-:W-:Y:S01]  /*7630*/  FFMA R15, R27, R0, R15 ;  /* 0x000000001b0f7223 */ /* 0x000fe2000000000f */
[----:B------:R-:W-:Y:S01]  /*7640*/  FMUL R19, R24, R19 ;  /* 0x0000001318137220 */ /* 0x000fe20000400000 */
[----:B------:R1:W-:Y:S01]  /*7650*/  STSM.16.M88.4 [R60+0x2200], R32 ;  /* 0x002200203c007844 */ /* 0x0003e20000000200 */
[----:B------:R-:W-:Y:S01]  /*7660*/  F2FP.BF16.F32.PACK_AB R8, R9, R8 ;  /* 0x000000080908723e */ /* 0x000fe200000010ff */
[----:B------:R-:W-:Y:S01]  /*7670*/  FFMA R12, R27, R2, R12 ;  /* 0x000000021b0c7223 */ /* 0x000fe2000000000c */
[----:B------:R-:W-:Y:S01]  /*7680*/  F2FP.BF16.F32.PACK_AB R9, R15, R10 ;  /* 0x0000000a0f09723e */ /* 0x000fe200000010ff */
[C---:B------:R-:W-:Y:S01]  /*7690*/  FFMA R13, R27.reuse, R3, R13 ;  /* 0x000000031b0d7223 */ /* 0x040fe2000000000d */
        /* <DEDUP_REMOVED lines=15> */
[----:B---3--:R-:W3:Y:S01]  /*7790*/  FENCE.VIEW.ASYNC.S ;  /* 0x00000000000073c6 */ /* 0x008ee20000000000 */
[----:B------:R-:W-:Y:S01]  /*77a0*/  @P6 PRMT R0, R65, 0x654, R0 ;  /* 0x0000065441006816 */ /* 0x000fe20000000000 */
[----:B---3--:R-:W-:Y:S06]  /*77b0*/  BAR.SYNC.DEFER_BLOCKING 0x1, 0x80 ;  /* 0x0042000000007b1d */ /* 0x008fec0000010000 */
[----:B------:R-:W-:Y:S05]  /*77c0*/  @P0 BRA `(.L_x_122) ;  /* 0x0000000000280947 */ /* 0x000fea0003800000 */
[----:B------:R-:W3:Y:S01]  /*77d0*/  LDCU.64 UR6, c[0x0][0x348] ;  /* 0x00006900ff0677ac */ /* 0x000ee20008000a00 */
[----:B------:R-:W-:Y:S02]  /*77e0*/  UIADD3 UR9, UPT, UPT, UR49, 0x40, URZ ;  /* 0x0000004031097890 */ /* 0x000fe4000fffe0ff */
[----:B------:R-:W-:Y:S01]  /*77f0*/  UIADD3 UR8, UPT, UPT, UR44, 0x2200, URZ ;  /* 0x000022002c087890 */ /* 0x000fe2000fffe0ff */
[----:B------:R-:W-:Y:S01]  /*7800*/  UMOV UR10, UR50 ;  /* 0x00000032000a7c82 */ /* 0x000fe20008000000 */
[----:B------:R-:W-:Y:S01]  /*7810*/  UMOV UR11, UR36 ;  /* 0x00000024000b7c82 */ /* 0x000fe20008000000 */
[----:B---3--:R-:W-:Y:S04]  /*7820*/  UIADD3 UR4, UP0, UPT, UR6, 0x680, URZ ;  /* 0x0000068006047890 */ /* 0x008fe8000ff1e0ff */
[----:B------:R-:W-:Y:S09]  /*7830*/  UIADD3.X UR5, UPT, UPT, URZ, UR7, URZ, UP0, !UPT ;  /* 0x00000007ff057290 */ /* 0x000ff200087fe4ff */
[----:B------:R3:W-:Y:S01]  /*7840*/  UTMASTG.3D [UR8], [UR4] ;  /* 0x00000008040073b5 */ /* 0x0007e20008010000 */
[----:B------:R0:W-:Y:S01]  /*7850*/  UTMACMDFLUSH ;  /* 0x00000000000079b7 */ /* 0x0001e20000000000 */
[----:B---3--:R-:W-:Y:S04]  /*7860*/  DEPBAR.LE SB0, 0x1 ;  /* 0x000080400000791a */ /* 0x008fe80000000000 */
.L_x_122:
[----:B------:R-:W-:Y:S05]  /*7870*/  BSYNC.RECONVERGENT B0 ;  /* 0x0000000000007941 */ /* 0x000fea0003800200 */
.L_x_121:
        /* <DEDUP_REMOVED lines=8> */
[----:B---3--:R-:W-:Y:S06]  /*7900*/  @!P6 BRA `(.L_x_124) ;  /* 0x000000000040e947 */ /* 0x008fec0003800000 */
        /* <DEDUP_REMOVED lines=8> */
[----:B------:R-:W3:Y:S02]  /*7990*/  SYNCS.PHASECHK.TRANS64.TRYWAIT P0, [R3+URZ+0x30], R0 ;  /* 0x00003000030075a7 */ /* 0x000ee400080011ff */
[----:B---3--:R-:W-:Y:S05]  /*79a0*/  @!P0 BRA `(.L_x_127) ;  /* 0x0000001400748947 */ /* 0x008fea0003800000 */
.L_x_126:
[----:B------:R-:W-:Y:S05]  /*79b0*/  BSYNC B0 ;  /* 0x0000000000007941 */ /* 0x000fea0003800000 */
.L_x_125:
[----:B------:R-:W-:Y:S11]  /*79c0*/  ISETP.NE.AND P0, PT, R64, RZ, PT ;  /* 0x000000ff4000720c */ /* 0x000ff60003f05270 */
[----:B------:R-:W-:Y:S02]  /*79d0*/  @!UPT UIADD3 URZ, UPT, UPT, URZ, URZ, URZ ;  /* 0x000000fffffff290 */ /* 0x000fe4000fffe0ff */
[----:B------:R-:W-:Y:S05]  /*79e0*/  @P0 WARPSYNC.ALL ;  /* 0x0000000000000948 */ /* 0x000fea0003800000 */
[----:B------:R4:W1:Y:S04]  /*79f0*/  @P0 LDSM.16.M88.4 R28, [R61+UR44+0x200] ;  /* 0x0002002c3d1c083b */ /* 0x0008680008000200 */
[----:B------:R4:W1:Y:S02]  /*7a00*/  @P0 LDSM.16.M88.4 R36, [R2+0x200] ;  /* 0x000200000224083b */ /* 0x0008640000000200 */
.L_x_124:
[----:B------:R-:W-:Y:S05]  /*7a10*/  BSYNC B1 ;  /* 0x0000000000017941 */ /* 0x000fea0003800000 */
.L_x_123:
[----:B---3--:R-:W-:Y:S05]  /*7a20*/  VIADD R0, R25, 0x60 ;  /* 0x0000006019007836 */ /* 0x008fea0000000000 */
[----:B------:R-:W-:Y:S04]  /*7a30*/  SHF.R.U32.HI R0, RZ, 0x15, R0 ;  /* 0x00000015ff007819 */ /* 0x000fe80000011600 */
[----:B------:R-:W-:Y:S11]  /*7a40*/  LOP3.LUT P0, RZ, R0, 0x3, R46, 0x48, !PT ;  /* 0x0000000300ff7812 */ /* 0x000ff6000780482e */
[----:B------:R-:W-:Y:S02]  /*7a50*/  @!UPT UIADD3 URZ, UPT, UPT, URZ, URZ, URZ ;  /* 0x000000fffffff290 */ /* 0x000fe4000fffe0ff */
[----:B------:R-:W-:Y:S05]  /*7a60*/  @!P0 BRA `(.L_x_128) ;  /* 0x0000000000408947 */ /* 0x000fea0003800000 */
[----:B------:R-:W3:Y:S01]  /*7a70*/  LDCU.64 UR8, c[0x4][0x70] ;  /* 0x01000e00ff0877ac */ /* 0x000ee20008000a00 */
[----:B------:R-:W-:Y:S01]  /*7a80*/  MOV R3, 0x0 ;  /* 0x0000000000037802 */ /* 0x000fe20000000f00 */
[----:B------:R-:W-:Y:S02]  /*7a90*/  HFMA2 R12, -RZ, RZ, 0, 5.9604644775390625e-08 ;  /* 0x00000001ff0c7431 */ /* 0x000fe400000001ff */
[----:B-1----:R-:W-:Y:S02]  /*7aa0*/  IMAD.MOV.U32 R8, RZ, RZ, 0x192 ;  /* 0x00000192ff087424 */ /* 0x002fe400078e00ff */
[----:B------:R-:W-:Y:S01]  /*7ab0*/  IMAD.MOV.U32 R13, RZ, RZ, RZ ;  /* 0x000000ffff0d7224 */ /* 0x000fe200078e00ff */
[----:B------:R-:W1:Y:S01]  /*7ac0*/  LDCU.64 UR6, c[0x4][0x78] ;  /* 0x01000f00ff0677ac */ /* 0x000e620008000a00 */
[----:B----4-:R-:W4:Y:S01]  /*7ad0*/  LDC.64 R2, c[0x4][R3] ;  /* 0x0100000003027b82 */ /* 0x010f220000000a00 */
        /* <DEDUP_REMOVED lines=9> */
.L_x_128:
[----:B------:R-:W-:Y:S01]  /*7b70*/  ISETP.NE.AND P0, PT, R57, RZ, PT ;  /* 0x000000ff3900720c */ /* 0x000fe20003f05270 */
[----:B------:R-:W-:Y:S05]  /*7b80*/  WARPSYNC.ALL ;  /* 0x0000000000007948 */ /* 0x000fea0003800000 */
[----:B------:R-:W-:Y:S01]  /*7b90*/  R2UR UR4, R25 ;  /* 0x00000000190472ca */ /* 0x000fe200000e0000 */
[----:B------:R-:W3:Y:S01]  /*7ba0*/  S2UR UR5, SR_CgaCtaId ;  /* 0x00000000000579c3 */ /* 0x000ee20000008800 */
[C---:B-1----:R-:W-:Y:S01]  /*7bb0*/  SHF.L.U32 R0, R28.reuse, 0x10, RZ ;  /* 0x000000101c007819 */ /* 0x042fe200000006ff */
[----:B------:R-:W-:Y:S01]  /*7bc0*/  BSSY.RECONVERGENT B0, `(.L_x_129) ;  /* 0x0000052000007945 */ /* 0x000fe20003800200 */
[----:B----4-:R-:W-:Y:S02]  /*7bd0*/  LOP3.LUT R2, R28, 0xffff0000, RZ, 0xc0, !PT ;  /* 0xffff00001c027812 */ /* 0x010fe400078ec0ff */
[C---:B------:R-:W-:Y:S02]  /*7be0*/  SHF.L.U32 R3, R29.reuse, 0x10, RZ ;  /* 0x000000101d037819 */ /* 0x040fe400000006ff */
[----:B------:R-:W-:Y:S02]  /*7bf0*/  LOP3.LUT R20, R29, 0xffff0000, RZ, 0xc0, !PT ;  /* 0xffff00001d147812 */ /* 0x000fe400078ec0ff */
[C---:B------:R-:W-:Y:S02]  /*7c00*/  SHF.L.U32 R21, R30.reuse, 0x10, RZ ;  /* 0x000000101e157819 */ /* 0x040fe400000006ff */
[----:B------:R-:W-:Y:S01]  /*7c10*/  LOP3.LUT R25, R30, 0xffff0000, RZ, 0xc0, !PT ;  /* 0xffff00001e197812 */ /* 0x000fe200078ec0ff */
[----:B------:R-:W1:Y:S01]  /*7c20*/  LDTM.16dp256bit.x4 R4, tmem[UR4+0x60] ;  /* 0x00006004000479ee */ /* 0x000e620008120000 */
[----:B------:R-:W-:Y:S01]  /*7c30*/  R2UR UR4, R26 ;  /* 0x000000001a0472ca */ /* 0x000fe200000e0000 */
[----:B------:R-:W-:Y:S01]  /*7c40*/  NOP ;  /* 0x0000000000007918 */ /* 0x000fe20000000000 */
[C---:B------:R-:W-:Y:S02]  /*7c50*/  SHF.L.U32 R26, R31.reuse, 0x10, RZ ;  /* 0x000000101f1a7819 */ /* 0x040fe400000006ff */
[----:B------:R-:W-:Y:S02]  /*7c60*/  LOP3.LUT R28, R31, 0xffff0000, RZ, 0xc0, !PT ;  /* 0xffff00001f1c7812 */ /* 0x000fe400078ec0ff */
[C---:B------:R-:W-:Y:S02]  /*7c70*/  SHF.L.U32 R29, R36.reuse, 0x10, RZ ;  /* 0x00000010241d7819 */ /* 0x040fe400000006ff */
[----:B------:R-:W-:Y:S02]  /*7c80*/  LOP3.LUT R30, R36, 0xffff0000, RZ, 0xc0, !PT ;  /* 0xffff0000241e7812 */ /* 0x000fe400078ec0ff */
[C---:B------:R-:W-:Y:S02]  /*7c90*/  SHF.L.U32 R31, R37.reuse, 0x10, RZ ;  /* 0x00000010251f7819 */ /* 0x040fe400000006ff */
[----:B------:R-:W-:Y:S01]  /*7ca0*/  LOP3.LUT R32, R37, 0xffff0000, RZ, 0xc0, !PT ;  /* 0xffff000025207812 */ /* 0x000fe200078ec0ff */
[----:B------:R-:W-:Y:S01]  /*7cb0*/  UIADD3 UR4, UPT, UPT, UR4, 0xc0, URZ ;  /* 0x000000c004047890 */ /* 0x000fe2000fffe0ff */
[C---:B------:R-:W-:Y:S02]  /*7cc0*/  SHF.L.U32 R33, R38.reuse, 0x10, RZ ;  /* 0x0000001026217819 */ /* 0x040fe400000006ff */
[----:B------:R-:W-:Y:S02]  /*7cd0*/  LOP3.LUT R34, R38, 0xffff0000, RZ, 0xc0, !PT ;  /* 0xffff000026227812 */ /* 0x000fe400078ec0ff */
[C---:B------:R-:W-:Y:S02]  /*7ce0*/  SHF.L.U32 R35, R39.reuse, 0x10, RZ ;  /* 0x0000001027237819 */ /* 0x040fe400000006ff */
[----:B------:R-:W-:Y:S01]  /*7cf0*/  LOP3.LUT R36, R39, 0xffff0000, RZ, 0xc0, !PT ;  /* 0xffff000027247812 */ /* 0x000fe200078ec0ff */
[C---:B-1----:R-:W-:Y:S01]  /*7d00*/  FMUL R4, R24.reuse, R4 ;  /* 0x0000000418047220 */ /* 0x042fe20000400000 */
[----:B---3--:R-:W-:Y:S01]  /*7d10*/  UPRMT UR4, UR5, 0x654, UR4 ;  /* 0x0000065405047896 */ /* 0x008fe20008000004 */
[C---:B------:R-:W-:Y:S01]  /*7d20*/  FMUL R5, R24.reuse, R5 ;  /* 0x0000000518057220 */ /* 0x040fe20000400000 */
[C---:B------:R-:W-:Y:S01]  /*7d30*/  FMUL R6, R24.reuse, R6 ;  /* 0x0000000618067220 */ /* 0x040fe20000400000 */
[C---:B------:R-:W-:Y:S01]  /*7d40*/  FFMA R4, R27.reuse, R0, R4 ;  /* 0x000000001b047223 */ /* 0x040fe20000000004 */
[C---:B------:R-:W-:Y:S01]  /*7d50*/  FMUL R7, R24.reuse, R7 ;  /* 0x0000000718077220 */ /* 0x040fe20000400000 */
[C---:B------:R-:W-:Y:S01]  /*7d60*/  FFMA R5, R27.reuse, R2, R5 ;  /* 0x000000021b057223 */ /* 0x040fe20000000005 */
[C---:B------:R-:W-:Y:S01]  /*7d70*/  FFMA R6, R27.reuse, R3, R6 ;  /* 0x000000031b067223 */ /* 0x040fe20000000006 */
[C---:B------:R-:W-:Y:S01]  /*7d80*/  FMUL R8, R24.reuse, R8 ;  /* 0x0000000818087220 */ /* 0x040fe20000400000 */
[----:B------:R-:W-:Y:S01]  /*7d90*/  FFMA R7, R27, R20, R7 ;  /* 0x000000141b077223 */ /* 0x000fe20000000007 */
[----:B------:R-:W-:Y:S01]  /*7da0*/  SYNCS.ARRIVE.TRANS64.RED.A1T0 RZ, [UR4], RZ ;  /* 0x000000ffffff79a7 */ /* 0x000fe20008100404 */
[----:B------:R-:W-:Y:S01]  /*7db0*/  F2FP.BF16.F32.PACK_AB R4, R5, R4 ;  /* 0x000000040504723e */ /* 0x000fe200000010ff */
[----:B------:R-:W-:Y:S01]  /*7dc0*/  FFMA R8, R27, R21, R8 ;  /* 0x000000151b087223 */ /* 0x000fe20000000008 */
[C---:B------:R-:W-:Y:S01]  /*7dd0*/  FMUL R9, R24.reuse, R9 ;  /* 0x0000000918097220 */ /* 0x040fe20000400000 */
[----:B------:R-:W-:Y:S01]  /*7de0*/  F2FP.BF16.F32.PACK_AB R5, R7, R6 ;  /* 0x000000060705723e */ /* 0x000fe200000010ff */
[C---:B------:R-:W-:Y:S01]  /*7df0*/  FMUL R0, R24.reuse, R10 ;  /* 0x0000000a18007220 */ /* 0x040fe20000400000 */
[C---:B------:R-:W-:Y:S01]  /*7e00*/  FMUL R2, R24.reuse, R11 ;  /* 0x0000000b18027220 */ /* 0x040fe20000400000 */
[C---:B------:R-:W-:Y:S01]  /*7e10*/  FMUL R3, R24.reuse, R12 ;  /* 0x0000000c18037220 */ /* 0x040fe20000400000 */
[C---:B------:R-:W-:Y:S01]  /*7e20*/  FFMA R9, R27.reuse, R25, R9 ;  /* 0x000000191b097223 */ /* 0x040fe20000000009 */
[C---:B------:R-:W-:Y:S01]  /*7e30*/  FMUL R10, R24.reuse, R13 ;  /* 0x0000000d180a7220 */ /* 0x040fe20000400000 */
[C---:B------:R-:W-:Y:S01]  /*7e40*/  FFMA R0, R27.reuse, R26, R0 ;  /* 0x0000001a1b007223 */ /* 0x040fe20000000000 */
[C---:B------:R-:W-:Y:S01]  /*7e50*/  FMUL R11, R24.reuse, R14 ;  /* 0x0000000e180b7220 */ /* 0x040fe20000400000 */
[C---:B------:R-:W-:Y:S01]  /*7e60*/  FFMA R2, R27.reuse, R28, R2 ;  /* 0x0000001c1b027223 */ /* 0x040fe20000000002 */
[C---:B------:R-:W-:Y:S01]  /*7e70*/  FMUL R15, R24.reuse, R15 ;  /* 0x0000000f180f7220 */ /* 0x040fe20000400000 */
[C---:B------:R-:W-:Y:S01]  /*7e80*/  FMUL R12, R24.reuse, R16 ;  /* 0x00000010180c7220 */ /* 0x040fe20000400000 */
[C---:B------:R-:W-:Y:S01]  /*7e90*/  FFMA R3, R27.reuse, R29, R3 ;  /* 0x0000001d1b037223 */ /* 0x040fe20000000003 */
[C---:B------:R-:W-:Y:S01]  /*7ea0*/  FMUL R13, R24.reuse, R17 ;  /* 0x00000011180d7220 */ /* 0x040fe20000400000 */
[C---:B------:R-:W-:Y:S01]  /*7eb0*/  FFMA R10, R27.reuse, R30, R10 ;  /* 0x0000001e1b0a7223 */ /* 0x040fe2000000000a */
[C---:B------:R-:W-:Y:S01]  /*7ec0*/  FMUL R14, R24.reuse, R18 ;  /* 0x00000012180e7220 */ /* 0x040fe20000400000 */
[C---:B------:R-:W-:Y:S01]  /*7ed0*/  FFMA R11, R27.reuse, R31, R11 ;  /* 0x0000001f1b0b7223 */ /* 0x040fe2000000000b */
[C---:B------:R-:W-:Y:S01]  /*7ee0*/  FFMA R15, R27.reuse, R32, R15 ;  /* 0x000000201b0f7223 */ /* 0x040fe2000000000f */
[----:B------:R-:W-:Y:S01]  /*7ef0*/  FMUL R19, R24, R19 ;  /* 0x0000001318137220 */ /* 0x000fe20000400000 */
[C---:B------:R-:W-:Y:S01]  /*7f00*/  FFMA R12, R27.reuse, R33, R12 ;  /* 0x000000211b0c7223 */ /* 0x040fe2000000000c */
[C---:B------:R-:W-:Y:S01]  /*7f10*/  FFMA R13, R27.reuse, R34, R13 ;  /* 0x000000221b0d7223 */ /* 0x040fe2000000000d */
[C---:B------:R-:W-:Y:S01]  /*7f20*/  FFMA R14, R27.reuse, R35, R14 ;  /* 0x000000231b0e7223 */ /* 0x040fe2000000000e */
[----:B------:R-:W-:Y:S01]  /*7f30*/  FFMA R19, R27, R36, R19 ;  /* 0x000000241b137223 */ /* 0x000fe20000000013 */
[----:B------:R-:W-:Y:S02]  /*7f40*/  F2FP.BF16.F32.PACK_AB R6, R9, R8 ;  /* 0x000000080906723e */ /* 0x000fe400000010ff */
        /* <DEDUP_REMOVED lines=25> */
.L_x_130:
[----:B------:R-:W-:Y:S05]  /*80e0*/  BSYNC.RECONVERGENT B0 ;  /* 0x0000000000007941 */ /* 0x000fea0003800200 */
.L_x_129:
[----:B------:R-:W-:Y:S01]  /*80f0*/  BAR.SYNC.DEFER_BLOCKING 0x1, 0x80 ;  /* 0x0042000000007b1d */ /* 0x000fe20000010000 */
[----:B------:R-:W-:Y:S01]  /*8100*/  UISETP.NE.AND UP0, UPT, UR47, -0x4, UPT ;  /* 0xfffffffc2f00788c */ /* 0x000fe2000bf05270 */
[----:B------:R-:W-:Y:S08]  /*8110*/  IADD3 R22, PT, PT, R22, 0x1, RZ ;  /* 0x0000000116167810 */ /* 0x000ff00007ffe0ff */
[----:B------:R-:W-:Y:S05]  /*8120*/  BRA.U !UP0, `(.L_x_131) ;  /* 0x0000000108247547 */ /* 0x000fea000b800000 */
[----:B------:R-:W-:Y:S01]  /*8130*/  ISETP.NE.AND P0, PT, R58, RZ, PT ;  /* 0x000000ff3a00720c */ /* 0x000fe20003f05270 */
[----:B------:R-:W-:Y:S01]  /*8140*/  IMAD.U32 R0, RZ, RZ, UR46 ;  /* 0x0000002eff007e24 */ /* 0x000fe2000f8e00ff */
[----:B------:R-:W-:Y:S04]  /*8150*/  UIADD3 UR4, UPT, UPT, UR46, 0x1, URZ ;  /* 0x000000012e047890 */ /* 0x000fe8000fffe0ff */
[----:B------:R-:W-:Y:S04]  /*8160*/  UISETP.NE.AND UP0, UPT, UR4, 0x4, UPT ;  /* 0x000000040400788c */ /* 0x000fe8000bf05270 */
[----:B------:R-:W-:Y:S03]  /*8170*/  USEL UR46, UR4, URZ, UP0 ;  /* 0x000000ff042e7287 */ /* 0x000fe60008000000 */
[----:B------:R-:W-:Y:S05]  /*8180*/  @P0 LEA R0, R0, UR44, 0x3 ;  /* 0x0000002c00000c11 */ /* 0x000fea000f8e18ff */
[----:B------:R-:W-:Y:S05]  /*8190*/  @P0 VIADD R0, R0, 0x50 ;  /* 0x0000005000000836 */ /* 0x000fea0000000000 */
[----:B------:R-:W-:Y:S04]  /*81a0*/  @P0 PRMT R0, R65, 0x654, R0 ;  /* 0x0000065441000816 */ /* 0x000fe80000000000 */
[----:B------:R3:W-:Y:S03]  /*81b0*/  @P0 SYNCS.ARRIVE.TRANS64.RED.A1T0 RZ, [R0+URZ], RZ ;  /* 0x000000ff00ff09a7 */ /* 0x0007e600081004ff */
.L_x_131:
[----:B------:R-:W-:Y:S01]  /*81c0*/  R2UR UR5, R47 ;  /* 0x000000002f0572ca */ /* 0x000fe200000e0000 */
[----:B------:R-:W-:Y:S01]  /*81d0*/  UISETP.NE.AND UP0, UPT, UR61, URZ, UPT ;  /* 0x000000ff3d00728c */ /* 0x000fe2000bf05270 */
[----:B------:R-:W-:Y:S01]  /*81e0*/  R2UR UR4, R48 ;  /* 0x00000000300472ca */ /* 0x000fe200000e0000 */
[----:B------:R-:W-:Y:S01]  /*81f0*/  UIADD3 UR47, UPT, UPT, UR47, 0x4, URZ ;  /* 0x000000042f2f7890 */ /* 0x000fe2000fffe0ff */
[----:B------:R-:W-:Y:S01]  /*8200*/  ISETP.NE.AND P0, PT, R52, 0x2, PT ;  /* 0x000000023400780c */ /* 0x000fe20003f05270 */
[----:B------:R-:W-:Y:S01]  /*8210*/  UMOV UR36, UR60 ;  /* 0x0000003c00247c82 */ /* 0x000fe20008000000 */
[----:B------:R-:W-:Y:S02]  /*8220*/  ISETP.NE.AND P1, PT, R22, 0x4, PT ;  /* 0x000000041600780c */ /* 0x000fe40003f25270 */
[----:B------:R-:W-:Y:S02]  /*8230*/  SEL R2, RZ, 0x1, P0 ;  /* 0x00000001ff027807 */ /* 0x000fe40000000000 */
[----:B---3--:R-:W-:Y:S02]  /*8240*/  SEL R0, RZ, 0x1, P1 ;  /* 0x00000001ff007807 */ /* 0x008fe40000800000 */
[----:B------:R-:W-:Y:S01]  /*8250*/  LOP3.LUT R53, R53, R2, RZ, 0x3c, !PT ;  /* 0x0000000235357212 */ /* 0x000fe200078e3cff */
[----:B------:R-:W-:Y:S01]  /*8260*/  UIADD3 UR31, UPT, UPT, UR37, UR5, URZ ;  /* 0x00000005251f7290 */ /* 0x000fe2000fffe0ff */
[----:B------:R-:W-:Y:S01]  /*8270*/  LOP3.LUT R54, R54, R0, RZ, 0x3c, !PT ;  /* 0x0000000036367212 */ /* 0x000fe200078e3cff */
[----:B------:R-:W-:Y:S01]  /*8280*/  UIADD3 UR30, UPT, UPT, UR38, UR4, URZ ;  /* 0x00000004261e7290 */ /* 0x000fe2000fffe0ff */
[----:B------:R-:W-:Y:S02]  /*8290*/  SEL R52, R52, RZ, P0 ;  /* 0x000000ff34347207 */ /* 0x000fe40000000000 */
[----:B------:R-:W-:Y:S01]  /*82a0*/  SEL R22, R22, RZ, P1 ;  /* 0x000000ff16167207 */ /* 0x000fe20000800000 */
[----:B------:R-:W-:Y:S08]  /*82b0*/  BRA.U UP0, `(.L_x_132) ;  /* 0xffffffcd00b07547 */ /* 0x000ff0000b83ffff */
[----:B------:R-:W-:-:S13]  /*82c0*/  R2UR UR4, R49 ;  /* 0x00000000310472ca */ /* 0x000fda00000e0000 */
[----:B------:R-:W-:-:S09]  /*82d0*/  UISETP.NE.AND UP0, UPT, UR4, URZ, UPT ;  /* 0x000000ff0400728c */ /* 0x000fd2000bf05270 */
[----:B------:R-:W-:Y:S05]  /*82e0*/  BRA.U !UP0, `(.L_x_133) ;  /* 0x0000000108487547 */ /* 0x000fea000b800000 */
[----:B------:R-:W3:Y:S02]  /*82f0*/  LDCU.64 UR4, c[0x0][0x890] ;  /* 0x00011200ff0477ac */ /* 0x000ee40008000a00 */
[----:B---3--:R-:W-:-:S04]  /*8300*/  UISETP.NE.U32.AND UP0, UPT, UR4, URZ, UPT ;  /* 0x000000ff0400728c */ /* 0x008fc8000bf05070 */
[----:B------:R-:W-:-:S09]  /*8310*/  UISETP.NE.AND.EX UP0, UPT, UR5, URZ, UPT, UP0 ;  /* 0x000000ff0500728c */ /* 0x000fd2000bf05300 */
[----:B------:R-:W-:Y:S05]  /*8320*/  BRA.U UP0, `(.L_x_134) ;  /* 0x00000001000c7547 */ /* 0x000fea000b800000 */
[----:B------:R-:W-:-:S13]  /*8330*/  FSETP.NEU.AND P0, PT, R27, RZ, PT ;  /* 0x000000ff1b00720b */ /* 0x000fda0003f0d000 */
[----:B------:R-:W-:Y:S05]  /*8340*/  @!P0 EXIT ;  /* 0x000000000000894d */ /* 0x000fea0003800000 */
[----:B------:R-:W-:Y:S05]  /*8350*/  BRA `(.L_x_133) ;  /* 0x00000000002c7947 */ /* 0x000fea0003800000 */
.L_x_134:
[----:B------:R-:W-:Y:S01]  /*8360*/  ISETP.NE.AND P0, PT, R51, RZ, PT ;  /* 0x000000ff3300720c */ /* 0x000fe20003f05270 */
[----:B------:R-:W-:-:S12]  /*8370*/  BSSY.RECONVERGENT B0, `(.L_x_133) ;  /* 0x0000009000007945 */ /* 0x000fd80003800200 */
[----:B------:R-:W-:Y:S05]  /*8380*/  @P0 BRA `(.L_x_135) ;  /* 0x0000000000140947 */ /* 0x000fea0003800000 */
[----:B------:R-:W3:Y:S02]  /*8390*/  LDCU.64 UR4, c[0x0][0x888] ;  /* 0x00011100ff0477ac */ /* 0x000ee40008000a00 */
[----:B---3--:R-:W-:-:S04]  /*83a0*/  ISETP.NE.U32.AND P0, PT, RZ, UR4, PT ;  /* 0x00000004ff007c0c */ /* 0x008fc8000bf05070 */
[----:B------:R-:W-:-:S13]  /*83b0*/  ISETP.NE.AND.EX P0, PT, RZ, UR5, PT, P0 ;  /* 0x00000005ff007c0c */ /* 0x000fda000bf05300 */
[----:B------:R-:W-:Y:S05]  /*83c0*/  @!P0 EXIT ;  /* 0x000000000000894d */ /* 0x000fea0003800000 */
[----:B------:R-:W-:Y:S05]  /*83d0*/  BRA `(.L_x_136) ;  /* 0x0000000000087947 */ /* 0x000fea0003800000 */
.L_x_135:
[----:B------:R-:W-:-:S13]  /*83e0*/  FSETP.NEU.AND P0, PT, R27, RZ, PT ;  /* 0x000000ff1b00720b */ /* 0x000fda0003f0d000 */
[----:B------:R-:W-:Y:S05]  /*83f0*/  @!P0 EXIT ;  /* 0x000000000000894d */ /* 0x000fea0003800000 */
.L_x_136:
[----:B------:R-:W-:Y:S05]  /*8400*/  BSYNC.RECONVERGENT B0 ;  /* 0x0000000000007941 */ /* 0x000fea0003800200 */
.L_x_133:
[----:B------:R-:W3:Y:S01]  /*8410*/  S2UR UR5, SR_CgaCtaId ;  /* 0x00000000000579c3 */ /* 0x000ee20000008800 */
[----:B------:R-:W-:Y:S01]  /*8420*/  ULEA UR4, UR46, UR44, 0x3 ;  /* 0x0000002c2e047291 */ /* 0x000fe2000f8e18ff */
[----:B------:R-:W-:-:S04]  /*8430*/  DEPBAR.LE SB0, 0x0 ;  /* 0x000080000000791a */ /* 0x000fc80000000000 */
[----:B------:R-:W-:-:S04]  /*8440*/  UIADD3 UR4, UPT, UPT, UR4, 0x50, URZ ;  /* 0x0000005004047890 */ /* 0x000fc8000fffe0ff */
[----:B---3--:R-:W-:-:S09]  /*8450*/  UPRMT UR4, UR5, 0x654, UR4 ;  /* 0x0000065405047896 */ /* 0x008fd20008000004 */
[----:B------:R-:W-:Y:S01]  /*8460*/  SYNCS.ARRIVE.TRANS64.RED.A1T0 RZ, [UR4], RZ ;  /* 0x000000ffffff79a7 */ /* 0x000fe20008100404 */
[----:B------:R-:W-:Y:S05]  /*8470*/  EXIT ;  /* 0x000000000000794d */ /* 0x000fea0003800000 */
.L_x_24:
[----:B-1----:R1:W3:Y:S02]  /*8480*/  SYNCS.PHASECHK.TRANS64.TRYWAIT P0, [R0+URZ+0xf0], R2 ;  /* 0x0000f002000075a7 */ /* 0x0022e400080011ff */
[----:B---3--:R-:W-:Y:S05]  /*8490*/  @!P0 NANOSLEEP.SYNCS 0x989680 ;  /* 0x009896800000895d */ /* 0x008fea0003900000 */
[----:B------:R-:W3:Y:S02]  /*84a0*/  @!P0 SYNCS.PHASECHK.TRANS64 P0, [R0+URZ+0xf0], R2 ;  /* 0x0000f002000085a7 */ /* 0x000ee400080010ff */
[----:B---3--:R-:W-:Y:S05]  /*84b0*/  @!P0 BRA `(.L_x_24) ;  /* 0xfffffffc00f08947 */ /* 0x008fea000383ffff */
[----:B------:R-:W-:Y:S05]  /*84c0*/  BRA `(.L_x_137) ;  /* 0xffffff9000f47947 */ /* 0x000fea000383ffff */
.L_x_27:
[----:B-1----:R-:W-:-:S07]  /*84d0*/  MOV R0, UR33 ;  /* 0x0000002100007c02 */ /* 0x002fce0008000f00 */
.L_x_138:
[----:B-1----:R1:W3:Y:S02]  /*84e0*/  SYNCS.PHASECHK.TRANS64.TRYWAIT P0, [R0+URZ+0x18], R3 ;  /* 0x00001803000075a7 */ /* 0x0022e400080011ff */
[----:B---3--:R-:W-:Y:S05]  /*84f0*/  @!P0 NANOSLEEP.SYNCS 0x989680 ;  /* 0x009896800000895d */ /* 0x008fea0003900000 */
[----:B------:R-:W3:Y:S02]  /*8500*/  @!P0 SYNCS.PHASECHK.TRANS64 P0, [R0+URZ+0x18], R3 ;  /* 0x00001803000085a7 */ /* 0x000ee400080010ff */
[----:B---3--:R-:W-:Y:S05]  /*8510*/  @!P0 BRA `(.L_x_138) ;  /* 0xfffffffc00f08947 */ /* 0x008fea000383ffff */
[----:B------:R-:W-:Y:S05]  /*8520*/  BRA `(.L_x_26) ;  /* 0xffffff9400347947 */ /* 0x000fea000383ffff */
.L_x_34:
[----:B-1----:R-:W-:-:S07]  /*8530*/  MOV R0, UR9 ;  /* 0x0000000900007c02 */ /* 0x002fce0008000f00 */
.L_x_139:
[----:B-1----:R1:W3:Y:S02]  /*8540*/  SYNCS.PHASECHK.TRANS64.TRYWAIT P0, [R0+URZ+0x18], R3 ;  /* 0x00001803000075a7 */ /* 0x0022e400080011ff */
[----:B---3--:R-:W-:Y:S05]  /*8550*/  @!P0 NANOSLEEP.SYNCS 0x989680 ;  /* 0x009896800000895d */ /* 0x008fea0003900000 */
[----:B------:R-:W3:Y:S02]  /*8560*/  @!P0 SYNCS.PHASECHK.TRANS64 P0, [R0+URZ+0x18], R3 ;  /* 0x00001803000085a7 */ /* 0x000ee400080010ff */
[----:B---3--:R-:W-:Y:S05]  /*8570*/  @!P0 BRA `(.L_x_139) ;  /* 0xfffffffc00f08947 */ /* 0x008fea000383ffff */
[----:B------:R-:W-:Y:S05]  /*8580*/  BRA `(.L_x_33) ;  /* 0xffffff9400ec7947 */ /* 0x000fea000383ffff */
.L_x_39:
[----:B-1----:R1:W3:Y:S02]  /*8590*/  SYNCS.PHASECHK.TRANS64.TRYWAIT P0, [R3+URZ+0x80], R0 ;  /* 0x00008000030075a7 */ /* 0x0022e400080011ff */
[----:B---3--:R-:W-:Y:S05]  /*85a0*/  @!P0 NANOSLEEP.SYNCS 0x989680 ;  /* 0x009896800000895d */ /* 0x008fea0003900000 */
[----:B------:R-:W3:Y:S02]  /*85b0*/  @!P0 SYNCS.PHASECHK.TRANS64 P0, [R3+URZ+0x80], R0 ;  /* 0x00008000030085a7 */ /* 0x000ee400080010ff */
[----:B---3--:R-:W-:Y:S05]  /*85c0*/  @!P0 BRA `(.L_x_39) ;  /* 0xfffffffc00f08947 */ /* 0x008fea000383ffff */
[----:B------:R-:W-:Y:S05]  /*85d0*/  BRA `(.L_x_140) ;  /* 0xffffff98008c7947 */ /* 0x000fea000383ffff */
.L_x_43:
[----:B------:R-:W-:-:S07]  /*85e0*/  MOV R0, UR4 ;  /* 0x0000000400007c02 */ /* 0x000fce0008000f00 */
.L_x_141:
[----:B-1----:R1:W3:Y:S02]  /*85f0*/  SYNCS.PHASECHK.TRANS64.TRYWAIT P0, [R0+URZ], R2 ;  /* 0x00000002000075a7 */ /* 0x0022e400080011ff */
[----:B---3--:R-:W-:Y:S05]  /*8600*/  @!P0 NANOSLEEP.SYNCS 0x989680 ;  /* 0x009896800000895d */ /* 0x008fea0003900000 */
[----:B------:R-:W3:Y:S02]  /*8610*/  @!P0 SYNCS.PHASECHK.TRANS64 P0, [R0+URZ], R2 ;  /* 0x00000002000085a7 */ /* 0x000ee400080010ff */
[----:B---3--:R-:W-:Y:S05]  /*8620*/  @!P0 BRA `(.L_x_141) ;  /* 0xfffffffc00f08947 */ /* 0x008fea000383ffff */
[----:B------:R-:W-:Y:S05]  /*8630*/  BRA `(.L_x_142) ;  /* 0xffffffa000387947 */ /* 0x000fea000383ffff */
.L_x_44:
[----:B------:R-:W-:-:S07]  /*8640*/  MOV R0, UR5 ;  /* 0x0000000500007c02 */ /* 0x000fce0008000f00 */
.L_x_143:
[----:B-1----:R1:W3:Y:S02]  /*8650*/  SYNCS.PHASECHK.TRANS64.TRYWAIT P0, [R0+URZ], R2 ;  /* 0x00000002000075a7 */ /* 0x0022e400080011ff */
[----:B---3--:R-:W-:Y:S05]  /*8660*/  @!P0 NANOSLEEP.SYNCS 0x989680 ;  /* 0x009896800000895d */ /* 0x008fea0003900000 */
[----:B------:R-:W3:Y:S02]  /*8670*/  @!P0 SYNCS.PHASECHK.TRANS64 P0, [R0+URZ], R2 ;  /* 0x00000002000085a7 */ /* 0x000ee400080010ff */
[----:B---3--:R-:W-:Y:S05]  /*8680*/  @!P0 BRA `(.L_x_143) ;  /* 0xfffffffc00f08947 */ /* 0x008fea000383ffff */
[----:B------:R-:W-:Y:S05]  /*8690*/  BRA `(.L_x_144) ;  /* 0xffffffa000447947 */ /* 0x000fea000383ffff */
.L_x_47:
[----:B--2---:R2:W3:Y:S02]  /*86a0*/  SYNCS.PHASECHK.TRANS64.TRYWAIT P0, [R2+URZ+0xe0], R4 ;  /* 0x0000e004020075a7 */ /* 0x0044e400080011ff */
[----:B---3--:R-:W-:Y:S05]  /*86b0*/  @!P0 NANOSLEEP.SYNCS 0x989680 ;  /* 0x009896800000895d */ /* 0x008fea0003900000 */
[----:B------:R-:W3:Y:S02]  /*86c0*/  @!P0 SYNCS.PHASECHK.TRANS64 P0, [R2+URZ+0xe0], R4 ;  /* 0x0000e004020085a7 */ /* 0x000ee400080010ff */
[----:B---3--:R-:W-:Y:S05]  /*86d0*/  @!P0 BRA `(.L_x_47) ;  /* 0xfffffffc00f08947 */ /* 0x008fea000383ffff */
[----:B------:R-:W-:Y:S05]  /*86e0*/  BRA `(.L_x_145) ;  /* 0xffffffa000a87947 */ /* 0x000fea000383ffff */
.L_x_48:
[----:B------:R-:W-:-:S07]  /*86f0*/  MOV R2, UR4 ;  /* 0x0000000400027c02 */ /* 0x000fce0008000f00 */
.L_x_146:
[----:B--2---:R2:W3:Y:S02]  /*8700*/  SYNCS.PHASECHK.TRANS64.TRYWAIT P0, [R2+URZ+0x90], R5 ;  /* 0x00009005020075a7 */ /* 0x0044e400080011ff */
[----:B---3--:R-:W-:Y:S05]  /*8710*/  @!P0 NANOSLEEP.SYNCS 0x989680 ;  /* 0x009896800000895d */ /* 0x008fea0003900000 */
[----:B------:R-:W3:Y:S02]  /*8720*/  @!P0 SYNCS.PHASECHK.TRANS64 P0, [R2+URZ+0x90], R5 ;  /* 0x00009005020085a7 */ /* 0x000ee400080010ff */
[----:B---3--:R-:W-:Y:S05]  /*8730*/  @!P0 BRA `(.L_x_146) ;  /* 0xfffffffc00f08947 */ /* 0x008fea000383ffff */
[----:B------:R-:W-:Y:S05]  /*8740*/  BRA `(.L_x_147) ;  /* 0xffffffa000b87947 */ /* 0x000fea000383ffff */
.L_x_49:
[----:B--2---:R2:W3:Y:S02]  /*8750*/  SYNCS.PHASECHK.TRANS64.TRYWAIT P1, [R2+URZ+0x80], R4 ;  /* 0x00008004020075a7 */ /* 0x0044e400080211ff */
[----:B---3--:R-:W-:Y:S05]  /*8760*/  @!P1 NANOSLEEP.SYNCS 0x989680 ;  /* 0x009896800000995d */ /* 0x008fea0003900000 */
[----:B------:R-:W3:Y:S02]  /*8770*/  @!P1 SYNCS.PHASECHK.TRANS64 P1, [R2+URZ+0x80], R4 ;  /* 0x00008004020095a7 */ /* 0x000ee400080210ff */
[----:B---3--:R-:W-:Y:S05]  /*8780*/  @!P1 BRA `(.L_x_49) ;  /* 0xfffffffc00f09947 */ /* 0x008fea000383ffff */
[----:B------:R-:W-:Y:S05]  /*8790*/  BRA `(.L_x_148) ;  /* 0xffffffa000e87947 */ /* 0x000fea000383ffff */
.L_x_52:
[----:B------:R-:W-:-:S07]  /*87a0*/  MOV R0, UR4 ;  /* 0x0000000400007c02 */ /* 0x000fce0008000f00 */
.L_x_149:
[----:B--2---:R2:W3:Y:S02]  /*87b0*/  SYNCS.PHASECHK.TRANS64.TRYWAIT P0, [R0+URZ+0x90], R2 ;  /* 0x00009002000075a7 */ /* 0x0044e400080011ff */
[----:B---3--:R-:W-:Y:S05]  /*87c0*/  @!P0 NANOSLEEP.SYNCS 0x989680 ;  /* 0x009896800000895d */ /* 0x008fea0003900000 */
[----:B------:R-:W3:Y:S02]  /*87d0*/  @!P0 SYNCS.PHASECHK.TRANS64 P0, [R0+URZ+0x90], R2 ;  /* 0x00009002000085a7 */ /* 0x000ee400080010ff */
[----:B---3--:R-:W-:Y:S05]  /*87e0*/  @!P0 BRA `(.L_x_149) ;  /* 0xfffffffc00f08947 */ /* 0x008fea000383ffff */
[----:B------:R-:W-:Y:S05]  /*87f0*/  BRA `(.L_x_51) ;  /* 0xffffffa4003c7947 */ /* 0x000fea000383ffff */
.L_x_59:
[----:B-1----:R1:W2:Y:S02]  /*8800*/  SYNCS.PHASECHK.TRANS64.TRYWAIT P1, [R0+URZ+0x80], R2 ;  /* 0x00008002000075a7 */ /* 0x0022a400080211ff */
[----:B--2---:R-:W-:Y:S05]  /*8810*/  @!P1 NANOSLEEP.SYNCS 0x989680 ;  /* 0x009896800000995d */ /* 0x004fea0003900000 */
[----:B------:R-:W2:Y:S02]  /*8820*/  @!P1 SYNCS.PHASECHK.TRANS64 P1, [R0+URZ+0x80], R2 ;  /* 0x00008002000095a7 */ /* 0x000ea400080210ff */
[----:B--2---:R-:W-:Y:S05]  /*8830*/  @!P1 BRA `(.L_x_59) ;  /* 0xfffffffc00f09947 */ /* 0x004fea000383ffff */
[----:B------:R-:W-:Y:S05]  /*8840*/  BRA `(.L_x_150) ;  /* 0xffffffa800a47947 */ /* 0x000fea000383ffff */
.L_x_60:
[----:B------:R-:W-:-:S07]  /*8850*/  MOV R2, UR23 ;  /* 0x0000001700027c02 */ /* 0x000fce0008000f00 */
.L_x_151:
[----:B-1----:R1:W2:Y:S02]  /*8860*/  SYNCS.PHASECHK.TRANS64.TRYWAIT P0, [R2+URZ+0xc0], R0 ;  /* 0x0000c000020075a7 */ /* 0x0022a400080011ff */
[----:B--2---:R-:W-:Y:S05]  /*8870*/  @!P0 NANOSLEEP.SYNCS 0x989680 ;  /* 0x009896800000895d */ /* 0x004fea0003900000 */
[----:B------:R-:W2:Y:S02]  /*8880*/  @!P0 SYNCS.PHASECHK.TRANS64 P0, [R2+URZ+0xc0], R0 ;  /* 0x0000c000020085a7 */ /* 0x000ea400080010ff */
[----:B--2---:R-:W-:Y:S05]  /*8890*/  @!P0 BRA `(.L_x_151) ;  /* 0xfffffffc00f08947 */ /* 0x004fea000383ffff */
[----:B------:R-:W-:Y:S05]  /*88a0*/  BRA `(.L_x_152) ;  /* 0xffffffa800f47947 */ /* 0x000fea000383ffff */
.L_x_63:
[----:B------:R-:W-:Y:S07]  /*88b0*/  MOV R0, UR5 ;  /* 0x0000000500007c02 */ /* 0x000fee0008000f00 */
.L_x_153:
[----:B-1----:R1:W2:Y:S02]  /*88c0*/  SYNCS.PHASECHK.TRANS64.TRYWAIT P0, [R0+URZ], R2 ;  /* 0x00000002000075a7 */ /* 0x0022a400080011ff */
[----:B--2---:R-:W-:Y:S05]  /*88d0*/  @!P0 NANOSLEEP.SYNCS 0x989680 ;  /* 0x009896800000895d */ /* 0x004fea0003900000 */
[----:B------:R-:W2:Y:S02]  /*88e0*/  @!P0 SYNCS.PHASECHK.TRANS64 P0, [R0+URZ], R2 ;  /* 0x00000002000085a7 */ /* 0x000ea400080010ff */
[----:B--2---:R-:W-:Y:S05]  /*88f0*/  @!P0 BRA `(.L_x_153) ;  /* 0xfffffffc00f08947 */ /* 0x004fea000383ffff */
[----:B------:R-:W-:Y:S05]  /*8900*/  BRA `(.L_x_62) ;  /* 0xffffffac00107947 */ /* 0x000fea000383ffff */
.L_x_66:
[----:B------:R-:W-:-:S07]  /*8910*/  MOV R0, UR4 ;  /* 0x0000000400007c02 */ /* 0x000fce0008000f00 */
.L_x_154:
[----:B--2---:R2:W4:Y:S02]  /*8920*/  SYNCS.PHASECHK.TRANS64.TRYWAIT P0, [R0+URZ], R2 ;  /* 0x00000002000075a7 */ /* 0x00452400080011ff */
[----:B----4-:R-:W-:Y:S05]  /*8930*/  @!P0 NANOSLEEP.SYNCS 0x989680 ;  /* 0x009896800000895d */ /* 0x010fea0003900000 */
[----:B------:R-:W4:Y:S02]  /*8940*/  @!P0 SYNCS.PHASECHK.TRANS64 P0, [R0+URZ], R2 ;  /* 0x00000002000085a7 */ /* 0x000f2400080010ff */
[----:B----4-:R-:W-:Y:S05]  /*8950*/  @!P0 BRA `(.L_x_154) ;  /* 0xfffffffc00f08947 */ /* 0x010fea000383ffff */
[----:B------:R-:W-:Y:S05]  /*8960*/  BRA `(.L_x_155) ;  /* 0xffffffac00c47947 */ /* 0x000fea000383ffff */
.L_x_67:
[----:B------:R-:W-:-:S07]  /*8970*/  MOV R0, UR5 ;  /* 0x0000000500007c02 */ /* 0x000fce0008000f00 */
.L_x_156:
[----:B-1----:R1:W2:Y:S02]  /*8980*/  SYNCS.PHASECHK.TRANS64.TRYWAIT P0, [R0+URZ], R3 ;  /* 0x00000003000075a7 */ /* 0x0022a400080011ff */
[----:B--2---:R-:W-:Y:S05]  /*8990*/  @!P0 NANOSLEEP.SYNCS 0x989680 ;  /* 0x009896800000895d */ /* 0x004fea0003900000 */
[----:B------:R-:W2:Y:S02]  /*89a0*/  @!P0 SYNCS.PHASECHK.TRANS64 P0, [R0+URZ], R3 ;  /* 0x00000003000085a7 */ /* 0x000ea400080010ff */
[----:B--2---:R-:W-:Y:S05]  /*89b0*/  @!P0 BRA `(.L_x_156) ;  /* 0xfffffffc00f08947 */ /* 0x004fea000383ffff */
[----:B------:R-:W-:Y:S05]  /*89c0*/  BRA `(.L_x_157) ;  /* 0xffffffac00d07947 */ /* 0x000fea000383ffff */
.L_x_68:
[----:B------:R-:W-:-:S07]  /*89d0*/  MOV R0, UR5 ;  /* 0x0000000500007c02 */ /* 0x000fce0008000f00 */
.L_x_158:
[----:B-1----:R1:W2:Y:S02]  /*89e0*/  SYNCS.PHASECHK.TRANS64.TRYWAIT P0, [R0+URZ], R3 ;  /* 0x00000003000075a7 */ /* 0x0022a400080011ff */
[----:B--2---:R-:W-:Y:S05]  /*89f0*/  @!P0 NANOSLEEP.SYNCS 0x989680 ;  /* 0x009896800000895d */ /* 0x004fea0003900000 */
[----:B------:R-:W2:Y:S02]  /*8a00*/  @!P0 SYNCS.PHASECHK.TRANS64 P0, [R0+URZ], R3 ;  /* 0x00000003000085a7 */ /* 0x000ea400080010ff */
[----:B--2---:R-:W-:Y:S05]  /*8a10*/  @!P0 BRA `(.L_x_158) ;  /* 0xfffffffc00f08947 */ /* 0x004fea000383ffff */
[----:B------:R-:W-:Y:S05]  /*8a20*/  BRA `(.L_x_159) ;  /* 0xffffffac00dc7947 */ /* 0x000fea000383ffff */
.L_x_69:
[----:B-1----:R-:W-:-:S07]  /*8a30*/  MOV R0, UR4 ;  /* 0x0000000400007c02 */ /* 0x002fce0008000f00 */
.L_x_160:
[----:B-1----:R1:W2:Y:S02]  /*8a40*/  SYNCS.PHASECHK.TRANS64.TRYWAIT P0, [R0+URZ], R2 ;  /* 0x00000002000075a7 */ /* 0x0022a400080011ff */
[----:B--2---:R-:W-:Y:S05]  /*8a50*/  @!P0 NANOSLEEP.SYNCS 0x989680 ;  /* 0x009896800000895d */ /* 0x004fea0003900000 */
[----:B------:R-:W2:Y:S02]  /*8a60*/  @!P0 SYNCS.PHASECHK.TRANS64 P0, [R0+URZ], R2 ;  /* 0x00000002000085a7 */ /* 0x000ea400080010ff */
[----:B--2---:R-:W-:Y:S05]  /*8a70*/  @!P0 BRA `(.L_x_160) ;  /* 0xfffffffc00f08947 */ /* 0x004fea000383ffff */
[----:B------:R-:W-:Y:S05]  /*8a80*/  BRA `(.L_x_161) ;  /* 0xffffffac00e87947 */ /* 0x000fea000383ffff */
.L_x_74:
[----:B-1----:R1:W2:Y:S02]  /*8a90*/  SYNCS.PHASECHK.TRANS64.TRYWAIT P0, [R8+URZ+0x80], R0 ;  /* 0x00008000080075a7 */ /* 0x0022a400080011ff */
[----:B--2---:R-:W-:Y:S05]  /*8aa0*/  @!P0 NANOSLEEP.SYNCS 0x989680 ;  /* 0x009896800000895d */ /* 0x004fea0003900000 */
[----:B------:R-:W2:Y:S02]  /*8ab0*/  @!P0 SYNCS.PHASECHK.TRANS64 P0, [R8+URZ+0x80], R0 ;  /* 0x00008000080085a7 */ /* 0x000ea400080010ff */
[----:B--2---:R-:W-:Y:S05]  /*8ac0*/  @!P0 BRA `(.L_x_74) ;  /* 0xfffffffc00f08947 */ /* 0x004fea000383ffff */
[----:B------:R-:W-:Y:S05]  /*8ad0*/  BRA `(.L_x_162) ;  /* 0xffffffb4002c7947 */ /* 0x000fea000383ffff */
.L_x_77:
[----:B-1----:R-:W-:Y:S07]  /*8ae0*/  MOV R0, UR21 ;  /* 0x0000001500007c02 */ /* 0x002fee0008000f00 */
.L_x_163:
[----:B-1----:R1:W2:Y:S02]  /*8af0*/  SYNCS.PHASECHK.TRANS64.TRYWAIT P1, [R0+URZ+0x78], R2 ;  /* 0x00007802000075a7 */ /* 0x0022a400080211ff */
[----:B--2---:R-:W-:Y:S05]  /*8b00*/  @!P1 NANOSLEEP.SYNCS 0x989680 ;  /* 0x009896800000995d */ /* 0x004fea0003900000 */
[----:B------:R-:W2:Y:S02]  /*8b10*/  @!P1 SYNCS.PHASECHK.TRANS64 P1, [R0+URZ+0x78], R2 ;  /* 0x00007802000095a7 */ /* 0x000ea400080210ff */
[----:B--2---:R-:W-:Y:S05]  /*8b20*/  @!P1 BRA `(.L_x_163) ;  /* 0xfffffffc00f09947 */ /* 0x004fea000383ffff */
[----:B------:R-:W-:Y:S05]  /*8b30*/  BRA `(.L_x_76) ;  /* 0xffffffb800a87947 */ /* 0x000fea000383ffff */
.L_x_80:
[----:B-1----:R-:W-:Y:S07]  /*8b40*/  MOV R0, UR21 ;  /* 0x0000001500007c02 */ /* 0x002fee0008000f00 */
.L_x_164:
[----:B-1----:R1:W2:Y:S02]  /*8b50*/  SYNCS.PHASECHK.TRANS64.TRYWAIT P0, [R0+URZ+0x50], R4 ;  /* 0x00005004000075a7 */ /* 0x0022a400080011ff */
[----:B--2---:R-:W-:Y:S05]  /*8b60*/  @!P0 NANOSLEEP.SYNCS 0x989680 ;  /* 0x009896800000895d */ /* 0x004fea0003900000 */
[----:B------:R-:W2:Y:S02]  /*8b70*/  @!P0 SYNCS.PHASECHK.TRANS64 P0, [R0+URZ+0x50], R4 ;  /* 0x00005004000085a7 */ /* 0x000ea400080010ff */
[----:B--2---:R-:W-:Y:S05]  /*8b80*/  @!P0 BRA `(.L_x_164) ;  /* 0xfffffffc00f08947 */ /* 0x004fea000383ffff */
[----:B------:R-:W-:Y:S05]  /*8b90*/  BRA `(.L_x_165) ;  /* 0xffffffbc00007947 */ /* 0x000fea000383ffff */
.L_x_81:
[----:B------:R-:W-:Y:S07]  /*8ba0*/  MOV R0, UR21 ;  /* 0x0000001500007c02 */ /* 0x000fee0008000f00 */
.L_x_166:
[----:B-1----:R1:W2:Y:S02]  /*8bb0*/  SYNCS.PHASECHK.TRANS64.TRYWAIT P0, [R0+URZ+0x58], R4 ;  /* 0x00005804000075a7 */ /* 0x0022a400080011ff */
[----:B--2---:R-:W-:Y:S05]  /*8bc0*/  @!P0 NANOSLEEP.SYNCS 0x989680 ;  /* 0x009896800000895d */ /* 0x004fea0003900000 */
[----:B------:R-:W2:Y:S02]  /*8bd0*/  @!P0 SYNCS.PHASECHK.TRANS64 P0, [R0+URZ+0x58], R4 ;  /* 0x00005804000085a7 */ /* 0x000ea400080010ff */
[----:B--2---:R-:W-:Y:S05]  /*8be0*/  @!P0 BRA `(.L_x_166) ;  /* 0xfffffffc00f08947 */ /* 0x004fea000383ffff */
[----:B------:R-:W-:Y:S05]  /*8bf0*/  BRA `(.L_x_167) ;  /* 0xffffffbc00387947 */ /* 0x000fea000383ffff */
.L_x_82:
[----:B------:R-:W-:Y:S07]  /*8c00*/  MOV R0, UR21 ;  /* 0x0000001500007c02 */ /* 0x000fee0008000f00 */
.L_x_168:
[----:B-1----:R1:W2:Y:S02]  /*8c10*/  SYNCS.PHASECHK.TRANS64.TRYWAIT P0, [R0+URZ+0x60], R4 ;  /* 0x00006004000075a7 */ /* 0x0022a400080011ff */
[----:B--2---:R-:W-:Y:S05]  /*8c20*/  @!P0 NANOSLEEP.SYNCS 0x989680 ;  /* 0x009896800000895d */ /* 0x004fea0003900000 */
[----:B------:R-:W2:Y:S02]  /*8c30*/  @!P0 SYNCS.PHASECHK.TRANS64 P0, [R0+URZ+0x60], R4 ;  /* 0x00006004000085a7 */ /* 0x000ea400080010ff */
[----:B--2---:R-:W-:Y:S05]  /*8c40*/  @!P0 BRA `(.L_x_168) ;  /* 0xfffffffc00f08947 */ /* 0x004fea000383ffff */
[----:B------:R-:W-:Y:S05]  /*8c50*/  BRA `(.L_x_169) ;  /* 0xffffffbc007c7947 */ /* 0x000fea000383ffff */
.L_x_83:
[----:B------:R-:W-:Y:S07]  /*8c60*/  MOV R0, UR21 ;  /* 0x0000001500007c02 */ /* 0x000fee0008000f00 */
.L_x_170:
[----:B-1----:R1:W2:Y:S02]  /*8c70*/  SYNCS.PHASECHK.TRANS64.TRYWAIT P0, [R0+URZ+0x68], R4 ;  /* 0x00006804000075a7 */ /* 0x0022a400080011ff */
[----:B--2---:R-:W-:Y:S05]  /*8c80*/  @!P0 NANOSLEEP.SYNCS 0x989680 ;  /* 0x009896800000895d */ /* 0x004fea0003900000 */
[----:B------:R-:W2:Y:S02]  /*8c90*/  @!P0 SYNCS.PHASECHK.TRANS64 P0, [R0+URZ+0x68], R4 ;  /* 0x00006804000085a7 */ /* 0x000ea400080010ff */
[----:B--2---:R-:W-:Y:S05]  /*8ca0*/  @!P0 BRA `(.L_x_170) ;  /* 0xfffffffc00f08947 */ /* 0x004fea000383ffff */
[----:B------:R-:W-:Y:S05]  /*8cb0*/  BRA `(.L_x_171) ;  /* 0xffffffbc00c47947 */ /* 0x000fea000383ffff */
.L_x_85:
[----:B------:R-:W-:-:S07]  /*8cc0*/  MOV R0, UR21 ;  /* 0x0000001500007c02 */ /* 0x000fce0008000f00 */
.L_x_172:
[----:B--2---:R2:W4:Y:S02]  /*8cd0*/  SYNCS.PHASECHK.TRANS64.TRYWAIT P0, [R0+URZ+0x50], R2 ;  /* 0x00005002000075a7 */ /* 0x00452400080011ff */
[----:B----4-:R-:W-:Y:S05]  /*8ce0*/  @!P0 NANOSLEEP.SYNCS 0x989680 ;  /* 0x009896800000895d */ /* 0x010fea0003900000 */
[----:B------:R-:W4:Y:S02]  /*8cf0*/  @!P0 SYNCS.PHASECHK.TRANS64 P0, [R0+URZ+0x50], R2 ;  /* 0x00005002000085a7 */ /* 0x000f2400080010ff */
[----:B----4-:R-:W-:Y:S05]  /*8d00*/  @!P0 BRA `(.L_x_172) ;  /* 0xfffffffc00f08947 */ /* 0x010fea000383ffff */
[----:B------:R-:W-:Y:S05]  /*8d10*/  BRA `(.L_x_173) ;  /* 0xffffffc0003c7947 */ /* 0x000fea000383ffff */
.L_x_86:
[----:B--2---:R-:W-:-:S07]  /*8d20*/  MOV R0, UR21 ;  /* 0x0000001500007c02 */ /* 0x004fce0008000f00 */
.L_x_174:
[----:B--2---:R2:W4:Y:S02]  /*8d30*/  SYNCS.PHASECHK.TRANS64.TRYWAIT P0, [R0+URZ+0x58], R2 ;  /* 0x00005802000075a7 */ /* 0x00452400080011ff */
[----:B----4-:R-:W-:Y:S05]  /*8d40*/  @!P0 NANOSLEEP.SYNCS 0x989680 ;  /* 0x009896800000895d */ /* 0x010fea0003900000 */
[----:B------:R-:W4:Y:S02]  /*8d50*/  @!P0 SYNCS.PHASECHK.TRANS64 P0, [R0+URZ+0x58], R2 ;  /* 0x00005802000085a7 */ /* 0x000f2400080010ff */
[----:B----4-:R-:W-:Y:S05]  /*8d60*/  @!P0 BRA `(.L_x_174) ;  /* 0xfffffffc00f08947 */ /* 0x010fea000383ffff */
[----:B------:R-:W-:Y:S05]  /*8d70*/  BRA `(.L_x_175) ;  /* 0xffffffc0002c7947 */ /* 0x000fea000383ffff */
.L_x_87:
[----:B--2---:R-:W-:-:S07]  /*8d80*/  MOV R0, UR21 ;  /* 0x0000001500007c02 */ /* 0x004fce0008000f00 */
.L_x_176:
[----:B--2---:R2:W4:Y:S02]  /*8d90*/  SYNCS.PHASECHK.TRANS64.TRYWAIT P0, [R0+URZ+0x60], R2 ;  /* 0x00006002000075a7 */ /* 0x00452400080011ff */
[----:B----4-:R-:W-:Y:S05]  /*8da0*/  @!P0 NANOSLEEP.SYNCS 0x989680 ;  /* 0x009896800000895d */ /* 0x010fea0003900000 */
[----:B------:R-:W4:Y:S02]  /*8db0*/  @!P0 SYNCS.PHASECHK.TRANS64 P0, [R0+URZ+0x60], R2 ;  /* 0x00006002000085a7 */ /* 0x000f2400080010ff */
[----:B----4-:R-:W-:Y:S05]  /*8dc0*/  @!P0 BRA `(.L_x_176) ;  /* 0xfffffffc00f08947 */ /* 0x010fea000383ffff */
[----:B------:R-:W-:Y:S05]  /*8dd0*/  BRA `(.L_x_177) ;  /* 0xffffffc0001c7947 */ /* 0x000fea000383ffff */
.L_x_89:
[----:B-1----:R1:W2:Y:S02]  /*8de0*/  SYNCS.PHASECHK.TRANS64.TRYWAIT P0, [R3+URZ+0x80], R0 ;  /* 0x00008000030075a7 */ /* 0x0022a400080011ff */
[----:B--2---:R-:W-:Y:S05]  /*8df0*/  @!P0 NANOSLEEP.SYNCS 0x989680 ;  /* 0x009896800000895d */ /* 0x004fea0003900000 */
[----:B------:R-:W2:Y:S02]  /*8e00*/  @!P0 SYNCS.PHASECHK.TRANS64 P0, [R3+URZ+0x80], R0 ;  /* 0x00008000030085a7 */ /* 0x000ea400080010ff */
[----:B--2---:R-:W-:Y:S05]  /*8e10*/  @!P0 BRA `(.L_x_89) ;  /* 0xfffffffc00f08947 */ /* 0x004fea000383ffff */
[----:B------:R-:W-:Y:S05]  /*8e20*/  BRA `(.L_x_178) ;  /* 0xffffffc000e87947 */ /* 0x000fea000383ffff */
.L_x_100:
[----:B-1----:R-:W-:Y:S04]  /*8e30*/  MOV R0, UR44 ;  /* 0x0000002c00007c02 */ /* 0x002fe80008000f00 */
[----:B------:R1:W2:Y:S03]  /*8e40*/  SYNCS.PHASECHK.TRANS64.TRYWAIT P1, [R0+URZ+0x30], R3 ;  /* 0x00003003000075a7 */ /* 0x0002a600080211ff */
[----:B--2---:R-:W-:Y:S05]  /*8e50*/  @!P1 NANOSLEEP.SYNCS 0x989680 ;  /* 0x009896800000995d */ /* 0x004fea0003900000 */
[----:B------:R-:W2:Y:S02]  /*8e60*/  @!P1 SYNCS.PHASECHK.TRANS64 P1, [R0+URZ+0x30], R3 ;  /* 0x00003003000095a7 */ /* 0x000ea400080210ff */
[----:B--2---:R-:W-:Y:S05]  /*8e70*/  @!P1 BRA `(.L_x_100) ;  /* 0xfffffffc00ec9947 */ /* 0x004fea000383ffff */
[----:B------:R-:W-:Y:S05]  /*8e80*/  BRA `(.L_x_99) ;  /* 0xffffffd0004c7947 */ /* 0x000fea000383ffff */
.L_x_102:
[----:B-1----:R1:W3:Y:S02]  /*8e90*/  SYNCS.PHASECHK.TRANS64.TRYWAIT P0, [R26+URZ+0xa0], R2 ;  /* 0x0000a0021a0075a7 */ /* 0x0022e400080011ff */
[----:B---3--:R-:W-:Y:S05]  /*8ea0*/  @!P0 NANOSLEEP.SYNCS 0x989680 ;  /* 0x009896800000895d */ /* 0x008fea0003900000 */
[----:B------:R-:W3:Y:S02]  /*8eb0*/  @!P0 SYNCS.PHASECHK.TRANS64 P0, [R26+URZ+0xa0], R2 ;  /* 0x0000a0021a0085a7 */ /* 0x000ee400080010ff */
[----:B---3--:R-:W-:Y:S05]  /*8ec0*/  @!P0 BRA `(.L_x_102) ;  /* 0xfffffffc00f08947 */ /* 0x008fea000383ffff */
[----:B------:R-:W-:Y:S05]  /*8ed0*/  BRA `(.L_x_101) ;  /* 0xffffffd000707947 */ /* 0x000fea000383ffff */
.L_x_111:
[----:B---3--:R3:W4:Y:S02]  /*8ee0*/  SYNCS.PHASECHK.TRANS64.TRYWAIT P0, [R4+URZ+0x30], R0 ;  /* 0x00003000040075a7 */ /* 0x00872400080011ff */
[----:B----4-:R-:W-:Y:S05]  /*8ef0*/  @!P0 NANOSLEEP.SYNCS 0x989680 ;  /* 0x009896800000895d */ /* 0x010fea0003900000 */
[----:B------:R-:W4:Y:S02]  /*8f00*/  @!P0 SYNCS.PHASECHK.TRANS64 P0, [R4+URZ+0x30], R0 ;  /* 0x00003000040085a7 */ /* 0x000f2400080010ff */
[----:B----4-:R-:W-:Y:S05]  /*8f10*/  @!P0 BRA `(.L_x_111) ;  /* 0xfffffffc00f08947 */ /* 0x010fea000383ffff */
[----:B------:R-:W-:Y:S05]  /*8f20*/  BRA `(.L_x_110) ;  /* 0xffffffd8005c7947 */ /* 0x000fea000383ffff */
.L_x_119:
[----:B-1----:R1:W4:Y:S02]  /*8f30*/  SYNCS.PHASECHK.TRANS64.TRYWAIT P0, [R2+URZ+0x30], R4 ;  /* 0x00003004020075a7 */ /* 0x00232400080011ff */
[----:B----4-:R-:W-:Y:S05]  /*8f40*/  @!P0 NANOSLEEP.SYNCS 0x989680 ;  /* 0x009896800000895d */ /* 0x010fea0003900000 */
[----:B------:R-:W4:Y:S02]  /*8f50*/  @!P0 SYNCS.PHASECHK.TRANS64 P0, [R2+URZ+0x30], R4 ;  /* 0x00003004020085a7 */ /* 0x000f2400080010ff */
[----:B----4-:R-:W-:Y:S05]  /*8f60*/  @!P0 BRA `(.L_x_119) ;  /* 0xfffffffc00f08947 */ /* 0x010fea000383ffff */
[----:B------:R-:W-:Y:S05]  /*8f70*/  BRA `(.L_x_118) ;  /* 0xffffffe0006c7947 */ /* 0x000fea000383ffff */
.L_x_127:
[----:B---3--:R3:W4:Y:S02]  /*8f80*/  SYNCS.PHASECHK.TRANS64.TRYWAIT P0, [R3+URZ+0x30], R0 ;  /* 0x00003000030075a7 */ /* 0x00872400080011ff */
[----:B----4-:R-:W-:Y:S05]  /*8f90*/  @!P0 NANOSLEEP.SYNCS 0x989680 ;  /* 0x009896800000895d */ /* 0x010fea0003900000 */
[----:B------:R-:W4:Y:S02]  /*8fa0*/  @!P0 SYNCS.PHASECHK.TRANS64 P0, [R3+URZ+0x30], R0 ;  /* 0x00003000030085a7 */ /* 0x000f2400080010ff */
[----:B----4-:R-:W-:Y:S05]  /*8fb0*/  @!P0 BRA `(.L_x_127) ;  /* 0xfffffffc00f08947 */ /* 0x010fea000383ffff */
[----:B------:R-:W-:Y:S05]  /*8fc0*/  BRA `(.L_x_126) ;  /* 0xffffffe800787947 */ /* 0x000fea000383ffff */
        .weak           $__internal_0_$__cuda_sm10x_tcgen05_guardrail_trap_col_being_dealloced_not_returned_by_alloc
        .type           $__internal_0_$__cuda_sm10x_tcgen05_guardrail_trap_col_being_dealloced_not_returned_by_alloc,@function
        .size           $__internal_0_$__cuda_sm10x_tcgen05_guardrail_trap_col_being_dealloced_not_returned_by_alloc,($__internal_1_$__cuda_sm10x_tcgen05_guardrail_trap_phase_invalid_during_alloc - $__internal_0_$__cuda_sm10x_tcgen05_guardrail_trap_col_being_dealloced_not_returned_by_alloc)
$__internal_0_$__cuda_sm10x_tcgen05_guardrail_trap_col_being_dealloced_not_returned_by_alloc:
[----:B------:R-:W-:Y:S05]  /*8fd0*/  BPT.TRAP 0x1 ;  /* 0x000000040000795c */ /* 0x000fea0000300000 */
[----:B------:R-:W-:-:S04]  /*8fe0*/  HFMA2 R3, -RZ, RZ, 0, 0 ;  /* 0x00000000ff037431 */ /* 0x000fc800000001ff */
[----:B------:R-:W-:Y:S05]  /*8ff0*/  RET.REL.NODEC R2 `(_ZN7cutlass13device_kernelINS_4gemm6kernel13GemmUniversalIN4cute5tupleIJiiiiEEENS1_10collective13CollectiveMmaINS1_35MainloopSm100TmaUmmaWarpSpecializedILi3ELi2ELi4ENS5_IJNS4_1CILi2EEENSA_ILi1EEESC_EEEEENS5_IJNSA_ILi64EEENSA_ILi128EEENSA_ILi32EEEEEENS_10bfloat16_tENS5_IJlSC_lEEESJ_SK_NS4_8TiledMMAINS4_8MMA_AtomIJNS4_20SM100_MMA_F16BF16_SSISJ_SJ_fLi64ELi128ELNS4_4UMMA5MajorE0ELSP_0ELNSO_7ScaleInE0ELSQ_0EEEEEENS4_6LayoutINS5_IJSC_SC_SC_EEENS5_IJNSA_ILi0EEESV_SV_EEEEENS5_IJNS4_10UnderscoreESY_SY_EEEEENS4_13SM90_TMA_LOADENS4_14ComposedLayoutINS4_7SwizzleILi2ELi4ELi3EEENS4_18smem_ptr_flag_bitsILi16EEENST_INS5_IJNSA_ILi8EEESH_EEENS5_IJSH_SC_EEEEEEEvNS4_8identityENS4_23SM90_TMA_LOAD_MULTICASTES1B_vS1C_EENS_8epilogue10collective18CollectiveEpilogueINS1F_23Sm100TmaWarpSpecializedILi4ELi2ELi16ELb1ELb0EEEJSI_NS5_IJNST_ISF_SC_EENST_ISH_SC_EEEEESJ_SK_SJ_SK_NS1F_6fusion15FusionCallbacksIS1J_NS1N_17LinearCombinationISJ_fSJ_fLNS_15FloatRoundStyleE2EEESI_S1M_JEEENS4_5SM1004TMEM4LOAD26SM100_TMEM_LOAD_16dp256b4xES11_S1B_NS4_17SM75_U32x4_LDSM_NENS4_14SM90_TMA_STOREES1B_NS4_17SM90_U32x4_STSM_NENS4_39AutoVectorizingCopyWithAssumedAlignmentILi128EEEEEEvvEEEEvNT_6ParamsE) ;  /* 0xffffff7002007950 */ /* 0x000fea0003c3ffff */
        .weak           $__internal_1_$__cuda_sm10x_tcgen05_guardrail_trap_phase_invalid_during_alloc
        .type           $__internal_1_$__cuda_sm10x_tcgen05_guardrail_trap_phase_invalid_during_alloc,@function
        .size           $__internal_1_$__cuda_sm10x_tcgen05_guardrail_trap_phase_invalid_during_alloc,($__internal_2_$__cuda_sm10x_tcgen05_guardrail_trap_unallocated_columns_being_dealloced - $__internal_1_$__cuda_sm10x_tcgen05_guardrail_trap_phase_invalid_during_alloc)
$__internal_1_$__cuda_sm10x_tcgen05_guardrail_trap_phase_invalid_during_alloc:
[----:B------:R-:W-:Y:S05]  /*9000*/  BPT.TRAP 0x1 ;  /* 0x000000040000795c */ /* 0x000fea0000300000 */
[----:B------:R-:W-:-:S04]  /*9010*/  MOV R5, 0x0 ;  /* 0x0000000000057802 */ /* 0x000fc80000000f00 */
[----:B------:R-:W-:Y:S05]  /*9020*/  RET.REL.NODEC R4 `(_ZN7cutlass13device_kernelINS_4gemm6kernel13GemmUniversalIN4cute5tupleIJiiiiEEENS1_10collective13CollectiveMmaINS1_35MainloopSm100TmaUmmaWarpSpecializedILi3ELi2ELi4ENS5_IJNS4_1CILi2EEENSA_ILi1EEESC_EEEEENS5_IJNSA_ILi64EEENSA_ILi128EEENSA_ILi32EEEEEENS_10bfloat16_tENS5_IJlSC_lEEESJ_SK_NS4_8TiledMMAINS4_8MMA_AtomIJNS4_20SM100_MMA_F16BF16_SSISJ_SJ_fLi64ELi128ELNS4_4UMMA5MajorE0ELSP_0ELNSO_7ScaleInE0ELSQ_0EEEEEENS4_6LayoutINS5_IJSC_SC_SC_EEENS5_IJNSA_ILi0EEESV_SV_EEEEENS5_IJNS4_10UnderscoreESY_SY_EEEEENS4_13SM90_TMA_LOADENS4_14ComposedLayoutINS4_7SwizzleILi2ELi4ELi3EEENS4_18smem_ptr_flag_bitsILi16EEENST_INS5_IJNSA_ILi8EEESH_EEENS5_IJSH_SC_EEEEEEEvNS4_8identityENS4_23SM90_TMA_LOAD_MULTICASTES1B_vS1C_EENS_8epilogue10collective18CollectiveEpilogueINS1F_23Sm100TmaWarpSpecializedILi4ELi2ELi16ELb1ELb0EEEJSI_NS5_IJNST_ISF_SC_EENST_ISH_SC_EEEEESJ_SK_SJ_SK_NS1F_6fusion15FusionCallbacksIS1J_NS1N_17LinearCombinationISJ_fSJ_fLNS_15FloatRoundStyleE2EEESI_S1M_JEEENS4_5SM1004TMEM4LOAD26SM100_TMEM_LOAD_16dp256b4xES11_S1B_NS4_17SM75_U32x4_LDSM_NENS4_14SM90_TMA_STOREES1B_NS4_17SM90_U32x4_STSM_NENS4_39AutoVectorizingCopyWithAssumedAlignmentILi128EEEEEEvvEEEEvNT_6ParamsE) ;  /* 0xffffff6c04f47950 */ /* 0x000fea0003c3ffff */
        .weak           $__internal_2_$__cuda_sm10x_tcgen05_guardrail_trap_unallocated_columns_being_dealloced
        .type           $__internal_2_$__cuda_sm10x_tcgen05_guardrail_trap_unallocated_columns_being_dealloced,@function
        .size           $__internal_2_$__cuda_sm10x_tcgen05_guardrail_trap_unallocated_columns_being_dealloced,(.L_x_180 - $__internal_2_$__cuda_sm10x_tcgen05_guardrail_trap_unallocated_columns_being_dealloced)
$__internal_2_$__cuda_sm10x_tcgen05_guardrail_trap_unallocated_columns_being_dealloced:
[----:B------:R-:W-:Y:S05]  /*9030*/  BPT.TRAP 0x1 ;  /* 0x000000040000795c */ /* 0x000fea0000300000 */
[----:B------:R-:W-:-:S04]  /*9040*/  HFMA2 R3, -RZ, RZ, 0, 0 ;  /* 0x00000000ff037431 */ /* 0x000fc800000001ff */
[----:B------:R-:W-:Y:S05]  /*9050*/  RET.REL.NODEC R2 `(_ZN7cutlass13device_kernelINS_4gemm6kernel13GemmUniversalIN4cute5tupleIJiiiiEEENS1_10collective13CollectiveMmaINS1_35MainloopSm100TmaUmmaWarpSpecializedILi3ELi2ELi4ENS5_IJNS4_1CILi2EEENSA_ILi1EEESC_EEEEENS5_IJNSA_ILi64EEENSA_ILi128EEENSA_ILi32EEEEEENS_10bfloat16_tENS5_IJlSC_lEEESJ_SK_NS4_8TiledMMAINS4_8MMA_AtomIJNS4_20SM100_MMA_F16BF16_SSISJ_SJ_fLi64ELi128ELNS4_4UMMA5MajorE0ELSP_0ELNSO_7ScaleInE0ELSQ_0EEEEEENS4_6LayoutINS5_IJSC_SC_SC_EEENS5_IJNSA_ILi0EEESV_SV_EEEEENS5_IJNS4_10UnderscoreESY_SY_EEEEENS4_13SM90_TMA_LOADENS4_14ComposedLayoutINS4_7SwizzleILi2ELi4ELi3EEENS4_18smem_ptr_flag_bitsILi16EEENST_INS5_IJNSA_ILi8EEESH_EEENS5_IJSH_SC_EEEEEEEvNS4_8identityENS4_23SM90_TMA_LOAD_MULTICASTES1B_vS1C_EENS_8epilogue10collective18CollectiveEpilogueINS1F_23Sm100TmaWarpSpecializedILi4ELi2ELi16ELb1ELb0EEEJSI_NS5_IJNST_ISF_SC_EENST_ISH_SC_EEEEESJ_SK_SJ_SK_NS1F_6fusion15FusionCallbacksIS1J_NS1N_17LinearCombinationISJ_fSJ_fLNS_15FloatRoundStyleE2EEESI_S1M_JEEENS4_5SM1004TMEM4LOAD26SM100_TMEM_LOAD_16dp256b4xES11_S1B_NS4_17SM75_U32x4_LDSM_NENS4_14SM90_TMA_STOREES1B_NS4_17SM90_U32x4_STSM_NENS4_39AutoVectorizingCopyWithAssumedAlignmentILi128EEEEEEvvEEEEvNT_6ParamsE) ;  /* 0xffffff6c02e87950 */ /* 0x000fea0003c3ffff */
.L_x_179:
[----:B------:R-:W-:-:S00]  /*9060*/  BRA `(.L_x_179) ;  /* 0xfffffffc00fc7947 */ /* 0x000fc0000383ffff */
[----:B------:R-:W-:-:S00]  /*9070*/  NOP ;  /* 0x0000000000007918 */ /* 0x000fc00000000000 */
        /* <DEDUP_REMOVED lines=8> */
.L_x_180:


//--------------------- .nv.global.init           --------------------------
	.section	.nv.global.init,"aw",@progbits
.nv.global.init:
	.type		$str$27,@object
	.size		$str$27,($str$28 - $str$27)
$str$27:
        /*0000*/ 	.byte	0x28, 0x61, 0x64, 0x64, 0x72, 0x65, 0x73, 0x73, 0x20, 0x26, 0x20, 0x6d, 0x61, 0x73, 0x6b, 0x29
        /*0010*/ 	.byte	0x20, 0x3d, 0x3d, 0x20, 0x30, 0x00
	.type		$str$28,@object
	.size		$str$28,($str$26 - $str$28)
$str$28:
        /*0016*/ 	.byte	0x2f, 0x74, 0x6d, 0x70, 0x2f, 0x63, 0x75, 0x74, 0x6c, 0x61, 0x73, 0x73, 0x5f, 0x73, 0x77, 0x65
        /*0026*/ 	.byte	0x65, 0x70, 0x5f, 0x73, 0x72, 0x63, 0x2f, 0x69, 0x6e, 0x63, 0x6c, 0x75, 0x64, 0x65, 0x2f, 0x63
        /*0036*/ 	.byte	0x75, 0x74, 0x65, 0x2f, 0x70, 0x6f, 0x69, 0x6e, 0x74, 0x65, 0x72, 0x5f, 0x66, 0x6c, 0x61, 0x67
        /*0046*/ 	.byte	0x67, 0x65, 0x64, 0x2e, 0x68, 0x70, 0x70, 0x00
	.type		$str$26,@object
	.size		$str$26,($str$25 - $str$26)
$str$26:
        /*004e*/ 	.byte	0x2f, 0x74, 0x6d, 0x70, 0x2f, 0x63, 0x75, 0x74, 0x6c, 0x61, 0x73, 0x73, 0x5f, 0x73, 0x77, 0x65
        /*005e*/ 	.byte	0x65, 0x70, 0x5f, 0x73, 0x72, 0x63, 0x2f, 0x69, 0x6e, 0x63, 0x6c, 0x75, 0x64, 0x65, 0x2f, 0x63
        /*006e*/ 	.byte	0x75, 0x74, 0x65, 0x2f, 0x61, 0x74, 0x6f, 0x6d, 0x2f, 0x63, 0x6f, 0x70, 0x79, 0x5f, 0x74, 0x72
        /*007e*/ 	.byte	0x61, 0x69, 0x74, 0x73, 0x5f, 0x73, 0x6d, 0x31, 0x30, 0x30, 0x2e, 0x68, 0x70, 0x70, 0x00
	.type		$str$25,@object
	.size		$str$25,(__unnamed_1 - $str$25)
$str$25:
        /*008d*/ 	.byte	0x28, 0x28, 0x75, 0x69, 0x6e, 0x74, 0x33, 0x32, 0x5f, 0x74, 0x28, 0x74, 0x68, 0x72, 0x65, 0x61
        /*009d*/ 	.byte	0x64, 0x49, 0x64, 0x78, 0x2e, 0x78, 0x29, 0x20, 0x2f, 0x20, 0x33, 0x32, 0x29, 0x20, 0x25, 0x20
        /*00ad*/ 	.byte	0x34, 0x29, 0x20, 0x3d, 0x3d, 0x20, 0x28, 0x28, 0x28, 0x74, 0x6d, 0x65, 0x6d, 0x5f, 0x61, 0x64
        /*00bd*/ 	.byte	0x64, 0x72, 0x20, 0x3e, 0x3e, 0x20, 0x31, 0x36, 0x29, 0x20, 0x2f, 0x20, 0x33, 0x32, 0x29, 0x20
        /*00cd*/ 	.byte	0x25, 0x20, 0x34, 0x29, 0x00
	.type		__unnamed_1,@object
	.size		__unnamed_1,(__unnamed_2 - __unnamed_1)
__unnamed_1:
        /*00d2*/ 	.byte	0x61, 0x75, 0x74, 0x6f, 0x20, 0x63, 0x75, 0x74, 0x65, 0x3a, 0x3a, 0x61, 0x73, 0x5f, 0x70, 0x6f
        /* <DEDUP_REMOVED lines=24> */
        /*0262*/ 	.byte	0x30, 0x34, 0x38, 0x3e, 0x3e, 0x3e, 0x3e, 0x5d, 0x00
	.type		__unnamed_2,@object
	.size		__unnamed_2,(.L_2 - __unnamed_2)
__unnamed_2:
        /* <DEDUP_REMOVED lines=45> */
        /*053b*/ 	.byte	0x3e, 0x3e, 0x3e, 0x5d, 0x00
.L_2:


//--------------------- .nv.shared._ZN7cutlass13device_kernelINS_4gemm6kernel13GemmUniversalIN4cute5tupleIJiiiiEEENS1_10collective13CollectiveMmaINS1_35MainloopSm100TmaUmmaWarpSpecializedILi3ELi2ELi4ENS5_IJNS4_1CILi2EEENSA_ILi1EEESC_EEEEENS5_IJNSA_ILi64EEENSA_ILi128EEENSA_ILi32EEEEEENS_10bfloat16_tENS5_IJlSC_lEEESJ_SK_NS4_8TiledMMAINS4_8MMA_AtomIJNS4_20SM100_MMA_F16BF16_SSISJ_SJ_fLi64ELi128ELNS4_4UMMA5MajorE0ELSP_0ELNSO_7ScaleInE0ELSQ_0EEEEEENS4_6LayoutINS5_IJSC_SC_SC_EEENS5_IJNSA_ILi0EEESV_SV_EEEEENS5_IJNS4_10UnderscoreESY_SY_EEEEENS4_13SM90_TMA_LOADENS4_14ComposedLayoutINS4_7SwizzleILi2ELi4ELi3EEENS4_18smem_ptr_flag_bitsILi16EEENST_INS5_IJNSA_ILi8EEESH_EEENS5_IJSH_SC_EEEEEEEvNS4_8identityENS4_23SM90_TMA_LOAD_MULTICASTES1B_vS1C_EENS_8epilogue10collective18CollectiveEpilogueINS1F_23Sm100TmaWarpSpecializedILi4ELi2ELi16ELb1ELb0EEEJSI_NS5_IJNST_ISF_SC_EENST_ISH_SC_EEEEESJ_SK_SJ_SK_NS1F_6fusion15FusionCallbacksIS1J_NS1N_17LinearCombinationISJ_fSJ_fLNS_15FloatRoundStyleE2EEESI_S1M_JEEENS4_5SM1004TMEM4LOAD26SM100_TMEM_LOAD_16dp256b4xES11_S1B_NS4_17SM75_U32x4_LDSM_NENS4_14SM90_TMA_STOREES1B_NS4_17SM90_U32x4_STSM_NENS4_39AutoVectorizingCopyWithAssumedAlignmentILi128EEEEEEvvEEEEvNT_6ParamsE --------------------------
	.section	.nv.shared._ZN7cutlass13device_kernelINS_4gemm6kernel13GemmUniversalIN4cute5tupleIJiiiiEEENS1_10collective13CollectiveMmaINS1_35MainloopSm100TmaUmmaWarpSpecializedILi3ELi2ELi4ENS5_IJNS4_1CILi2EEENSA_ILi1EEESC_EEEEENS5_IJNSA_ILi64EEENSA_ILi128EEENSA_ILi32EEEEEENS_10bfloat16_tENS5_IJlSC_lEEESJ_SK_NS4_8TiledMMAINS4_8MMA_AtomIJNS4_20SM100_MMA_F16BF16_SSISJ_SJ_fLi64ELi128ELNS4_4UMMA5MajorE0ELSP_0ELNSO_7ScaleInE0ELSQ_0EEEEEENS4_6LayoutINS5_IJSC_SC_SC_EEENS5_IJNSA_ILi0EEESV_SV_EEEEENS5_IJNS4_10UnderscoreESY_SY_EEEEENS4_13SM90_TMA_LOADENS4_14ComposedLayoutINS4_7SwizzleILi2ELi4ELi3EEENS4_18smem_ptr_flag_bitsILi16EEENST_INS5_IJNSA_ILi8EEESH_EEENS5_IJSH_SC_EEEEEEEvNS4_8identityENS4_23SM90_TMA_LOAD_MULTICASTES1B_vS1C_EENS_8epilogue10collective18CollectiveEpilogueINS1F_23Sm100TmaWarpSpecializedILi4ELi2ELi16ELb1ELb0EEEJSI_NS5_IJNST_ISF_SC_EENST_ISH_SC_EEEEESJ_SK_SJ_SK_NS1F_6fusion15FusionCallbacksIS1J_NS1N_17LinearCombinationISJ_fSJ_fLNS_15FloatRoundStyleE2EEESI_S1M_JEEENS4_5SM1004TMEM4LOAD26SM100_TMEM_LOAD_16dp256b4xES11_S1B_NS4_17SM75_U32x4_LDSM_NENS4_14SM90_TMA_STOREES1B_NS4_17SM90_U32x4_STSM_NENS4_39AutoVectorizingCopyWithAssumedAlignmentILi128EEEEEEvvEEEEvNT_6ParamsE,"aw",@nobits
	.sectionflags	@""
	.align	16
	.zero		1024


//--------------------- .nv.shared.reserved.0     --------------------------
	.section	.nv.shared.reserved.0,"aw",@nobits
	.weak		__nv_reservedSMEM_offset_0_alias
	.size		__nv_reservedSMEM_offset_0_alias, 0, 64
	.other		__nv_reservedSMEM_offset_0_alias,@"STO_CUDA_RESERVED_SHARED STV_DEFAULT"
__nv_reservedSMEM_offset_0_alias:
	.zero		0
.nv.shared.reserved.0:
	.zero		64
	.weak		__nv_reservedSMEM_tcgen05_partition
	.type		__nv_reservedSMEM_tcgen05_partition,@object
	.size		__nv_reservedSMEM_tcgen05_partition,(.L_0 - __nv_reservedSMEM_tcgen05_partition)
__nv_reservedSMEM_tcgen05_partition:
	.zero		32
.L_0:


//--------------------- .nv.global                --------------------------
	.section	.nv.global,"aw",@nobits
.nv.global:
	.type		_ZN39_INTERNAL_e9a3facc_4_k_cu_dcb411d9_90354cute1_E,@object
	.size		_ZN39_INTERNAL_e9a3facc_4_k_cu_dcb411d9_90354cute1_E,(_ZN39_INTERNAL_e9a3facc_4_k_cu_dcb411d9_90354cuda3std3__45__cpo6cbeginE - _ZN39_INTERNAL_e9a3facc_4_k_cu_dcb411d9_90354cute1_E)
_ZN39_INTERNAL_e9a3facc_4_k_cu_dcb411d9_90354cute1_E:
	.zero		1
	.type		_ZN39_INTERNAL_e9a3facc_4_k_cu_dcb411d9_90354cuda3std3__45__cpo6cbeginE,@object
	.size		_ZN39_INTERNAL_e9a3facc_4_k_cu_dcb411d9_90354cuda3std3__45__cpo6cbeginE,(_ZN39_INTERNAL_e9a3facc_4_k_cu_dcb411d9_90354cuda3std3__48in_placeE - _ZN39_INTERNAL_e9a3facc_4_k_cu_dcb411d9_90354cuda3std3__45__cpo6cbeginE)
_ZN39_INTERNAL_e9a3facc_4_k_cu_dcb411d9_90354cuda3std3__45__cpo6cbeginE:
	.zero		1
	.type		_ZN39_INTERNAL_e9a3facc_4_k_cu_dcb411d9_90354cuda3std3__48in_placeE,@object
	.size		_ZN39_INTERNAL_e9a3facc_4_k_cu_dcb411d9_90354cuda3std3__48in_placeE,(_ZN39_INTERNAL_e9a3facc_4_k_cu_dcb411d9_90354cuda3std6ranges3__45__cpo9iter_moveE - _ZN39_INTERNAL_e9a3facc_4_k_cu_dcb411d9_90354cuda3std3__48in_placeE)
_ZN39_INTERNAL_e9a3facc_4_k_cu_dcb411d9_90354cuda3std3__48in_placeE:
	.zero		1
	.type		_ZN39_INTERNAL_e9a3facc_4_k_cu_dcb411d9_90354cuda3std6ranges3__45__cpo9iter_moveE,@object
	.size		_ZN39_INTERNAL_e9a3facc_4_k_cu_dcb411d9_90354cuda3std6ranges3__45__cpo9iter_moveE,(_ZN39_INTERNAL_e9a3facc_4_k_cu_dcb411d9_90354cuda3std3__45__cpo5beginE - _ZN39_INTERNAL_e9a3facc_4_k_cu_dcb411d9_90354cuda3std6ranges3__45__cpo9iter_moveE)
_ZN39_INTERNAL_e9a3facc_4_k_cu_dcb411d9_90354cuda3std6ranges3__45__cpo9iter_moveE:
	.zero		1
	.type		_ZN39_INTERNAL_e9a3facc_4_k_cu_dcb411d9_90354cuda3std3__45__cpo5beginE,@object
	.size		_ZN39_INTERNAL_e9a3facc_4_k_cu_dcb411d9_90354cuda3std3__45__cpo5beginE,(_ZN39_INTERNAL_e9a3facc_4_k_cu_dcb411d9_90354cuda3std3__441_GLOBAL__N__e9a3facc_4_k_cu_dcb411d9_90356ignoreE - _ZN39_INTERNAL_e9a3facc_4_k_cu_dcb411d9_90354cuda3std3__45__cpo5beginE)
_ZN39_INTERNAL_e9a3facc_4_k_cu_dcb411d9_90354cuda3std3__45__cpo5beginE:
	.zero		1
	.type		_ZN39_INTERNAL_e9a3facc_4_k_cu_dcb411d9_90354cuda3std3__441_GLOBAL__N__e9a3facc_4_k_cu_dcb411d9_90356ignoreE,@object
	.size		_ZN39_INTERNAL_e9a3facc_4_k_cu_dcb411d9_90354cuda3std3__441_GLOBAL__N__e9a3facc_4_k_cu_dcb411d9_90356ignoreE,(_ZN39_INTERNAL_e9a3facc_4_k_cu_dcb411d9_90354cute7productE - _ZN39_INTERNAL_e9a3facc_4_k_cu_dcb411d9_90354cuda3std3__441_GLOBAL__N__e9a3facc_4_k_cu_dcb411d9_90356ignoreE)
_ZN39_INTERNAL_e9a3facc_4_k_cu_dcb411d9_90354cuda3std3__441_GLOBAL__N__e9a3facc_4_k_cu_dcb411d9_90356ignoreE:
	.zero		1
	.type		_ZN39_INTERNAL_e9a3facc_4_k_cu_dcb411d9_90354cute7productE,@object
	.size		_ZN39_INTERNAL_e9a3facc_4_k_cu_dcb411d9_90354cute7productE,(_ZN39_INTERNAL_e9a3facc_4_k_cu_dcb411d9_90354cuda3std3__45__cpo3endE - _ZN39_INTERNAL_e9a3facc_4_k_cu_dcb411d9_90354cute7productE)
_ZN39_INTERNAL_e9a3facc_4_k_cu_dcb411d9_90354cute7productE:
	.zero		1
	.type		_ZN39_INTERNAL_e9a3facc_4_k_cu_dcb411d9_90354cuda3std3__45__cpo3endE,@object
	.size		_ZN39_INTERNAL_e9a3facc_4_k_cu_dcb411d9_90354cuda3std3__45__cpo3endE,(_ZN39_INTERNAL_e9a3facc_4_k_cu_dcb411d9_90354cuda3std3__419piecewise_constructE - _ZN39_INTERNAL_e9a3facc_4_k_cu_dcb411d9_90354cuda3std3__45__cpo3endE)
_ZN39_INTERNAL_e9a3facc_4_k_cu_dcb411d9_90354cuda3std3__45__cpo3endE:
	.zero		1
	.type		_ZN39_INTERNAL_e9a3facc_4_k_cu_dcb411d9_90354cuda3std3__419piecewise_constructE,@object
	.size		_ZN39_INTERNAL_e9a3facc_4_k_cu_dcb411d9_90354cuda3std3__419piecewise_constructE,(_ZN39_INTERNAL_e9a3facc_4_k_cu_dcb411d9_90354cuda3std3__45__cpo4cendE - _ZN39_INTERNAL_e9a3facc_4_k_cu_dcb411d9_90354cuda3std3__419piecewise_constructE)
_ZN39_INTERNAL_e9a3facc_4_k_cu_dcb411d9_90354cuda3std3__419piecewise_constructE:
	.zero		1
	.type		_ZN39_INTERNAL_e9a3facc_4_k_cu_dcb411d9_90354cuda3std3__45__cpo4cendE,@object
	.size		_ZN39_INTERNAL_e9a3facc_4_k_cu_dcb411d9_90354cuda3std3__45__cpo4cendE,(_ZN39_INTERNAL_e9a3facc_4_k_cu_dcb411d9_90354cuda3std6ranges3__45__cpo4swapE - _ZN39_INTERNAL_e9a3facc_4_k_cu_dcb411d9_90354cuda3std3__45__cpo4cendE)
_ZN39_INTERNAL_e9a3facc_4_k_cu_dcb411d9_90354cuda3std3__45__cpo4cendE:
	.zero		1
	.type		_ZN39_INTERNAL_e9a3facc_4_k_cu_dcb411d9_90354cuda3std6ranges3__45__cpo4swapE,@object
	.size		_ZN39_INTERNAL_e9a3facc_4_k_cu_dcb411d9_90354cuda3std6ranges3__45__cpo4swapE,(.L_10 - _ZN39_INTERNAL_e9a3facc_4_k_cu_dcb411d9_90354cuda3std6ranges3__45__cpo4swapE)
_ZN39_INTERNAL_e9a3facc_4_k_cu_dcb411d9_90354cuda3std6ranges3__45__cpo4swapE:
	.zero		1
.L_10:


//--------------------- .nv.constant0._ZN7cutlass13device_kernelINS_4gemm6kernel13GemmUniversalIN4cute5tupleIJiiiiEEENS1_10collective13CollectiveMmaINS1_35MainloopSm100TmaUmmaWarpSpecializedILi3ELi2ELi4ENS5_IJNS4_1CILi2EEENSA_ILi1EEESC_EEEEENS5_IJNSA_ILi64EEENSA_ILi128EEENSA_ILi32EEEEEENS_10bfloat16_tENS5_IJlSC_lEEESJ_SK_NS4_8TiledMMAINS4_8MMA_AtomIJNS4_20SM100_MMA_F16BF16_SSISJ_SJ_fLi64ELi128ELNS4_4UMMA5MajorE0ELSP_0ELNSO_7ScaleInE0ELSQ_0EEEEEENS4_6LayoutINS5_IJSC_SC_SC_EEENS5_IJNSA_ILi0EEESV_SV_EEEEENS5_IJNS4_10UnderscoreESY_SY_EEEEENS4_13SM90_TMA_LOADENS4_14ComposedLayoutINS4_7SwizzleILi2ELi4ELi3EEENS4_18smem_ptr_flag_bitsILi16EEENST_INS5_IJNSA_ILi8EEESH_EEENS5_IJSH_SC_EEEEEEEvNS4_8identityENS4_23SM90_TMA_LOAD_MULTICASTES1B_vS1C_EENS_8epilogue10collective18CollectiveEpilogueINS1F_23Sm100TmaWarpSpecializedILi4ELi2ELi16ELb1ELb0EEEJSI_NS5_IJNST_ISF_SC_EENST_ISH_SC_EEEEESJ_SK_SJ_SK_NS1F_6fusion15FusionCallbacksIS1J_NS1N_17LinearCombinationISJ_fSJ_fLNS_15FloatRoundStyleE2EEESI_S1M_JEEENS4_5SM1004TMEM4LOAD26SM100_TMEM_LOAD_16dp256b4xES11_S1B_NS4_17SM75_U32x4_LDSM_NENS4_14SM90_TMA_STOREES1B_NS4_17SM90_U32x4_STSM_NENS4_39AutoVectorizingCopyWithAssumedAlignmentILi128EEEEEEvvEEEEvNT_6ParamsE --------------------------
	.section	.nv.constant0._ZN7cutlass13device_kernelINS_4gemm6kernel13GemmUniversalIN4cute5tupleIJiiiiEEENS1_10collective13CollectiveMmaINS1_35MainloopSm100TmaUmmaWarpSpecializedILi3ELi2ELi4ENS5_IJNS4_1CILi2EEENSA_ILi1EEESC_EEEEENS5_IJNSA_ILi64EEENSA_ILi128EEENSA_ILi32EEEEEENS_10bfloat16_tENS5_IJlSC_lEEESJ_SK_NS4_8TiledMMAINS4_8MMA_AtomIJNS4_20SM100_MMA_F16BF16_SSISJ_SJ_fLi64ELi128ELNS4_4UMMA5MajorE0ELSP_0ELNSO_7ScaleInE0ELSQ_0EEEEEENS4_6LayoutINS5_IJSC_SC_SC_EEENS5_IJNSA_ILi0EEESV_SV_EEEEENS5_IJNS4_10UnderscoreESY_SY_EEEEENS4_13SM90_TMA_LOADENS4_14ComposedLayoutINS4_7SwizzleILi2ELi4ELi3EEENS4_18smem_ptr_flag_bitsILi16EEENST_INS5_IJNSA_ILi8EEESH_EEENS5_IJSH_SC_EEEEEEEvNS4_8identityENS4_23SM90_TMA_LOAD_MULTICASTES1B_vS1C_EENS_8epilogue10collective18CollectiveEpilogueINS1F_23Sm100TmaWarpSpecializedILi4ELi2ELi16ELb1ELb0EEEJSI_NS5_IJNST_ISF_SC_EENST_ISH_SC_EEEEESJ_SK_SJ_SK_NS1F_6fusion15FusionCallbacksIS1J_NS1N_17LinearCombinationISJ_fSJ_fLNS_15FloatRoundStyleE2EEESI_S1M_JEEENS4_5SM1004TMEM4LOAD26SM100_TMEM_LOAD_16dp256b4xES11_S1B_NS4_17SM75_U32x4_LDSM_NENS4_14SM90_TMA_STOREES1B_NS4_17SM90_U32x4_STSM_NENS4_39AutoVectorizingCopyWithAssumedAlignmentILi128EEEEEEvvEEEEvNT_6ParamsE,"a",@progbits
	.sectionflags	@""
	.align	4
.nv.constant0._ZN7cutlass13device_kernelINS_4gemm6kernel13GemmUniversalIN4cute5tupleIJiiiiEEENS1_10collective13CollectiveMmaINS1_35MainloopSm100TmaUmmaWarpSpecializedILi3ELi2ELi4ENS5_IJNS4_1CILi2EEENSA_ILi1EEESC_EEEEENS5_IJNSA_ILi64EEENSA_ILi128EEENSA_ILi32EEEEEENS_10bfloat16_tENS5_IJlSC_lEEESJ_SK_NS4_8TiledMMAINS4_8MMA_AtomIJNS4_20SM100_MMA_F16BF16_SSISJ_SJ_fLi64ELi128ELNS4_4UMMA5MajorE0ELSP_0ELNSO_7ScaleInE0ELSQ_0EEEEEENS4_6LayoutINS5_IJSC_SC_SC_EEENS5_IJNSA_ILi0EEESV_SV_EEEEENS5_IJNS4_10UnderscoreESY_SY_EEEEENS4_13SM90_TMA_LOADENS4_14ComposedLayoutINS4_7SwizzleILi2ELi4ELi3EEENS4_18smem_ptr_flag_bitsILi16EEENST_INS5_IJNSA_ILi8EEESH_EEENS5_IJSH_SC_EEEEEEEvNS4_8identityENS4_23SM90_TMA_LOAD_MULTICASTES1B_vS1C_EENS_8epilogue10collective18CollectiveEpilogueINS1F_23Sm100TmaWarpSpecializedILi4ELi2ELi16ELb1ELb0EEEJSI_NS5_IJNST_ISF_SC_EENST_ISH_SC_EEEEESJ_SK_SJ_SK_NS1F_6fusion15FusionCallbacksIS1J_NS1N_17LinearCombinationISJ_fSJ_fLNS_15FloatRoundStyleE2EEESI_S1M_JEEENS4_5SM1004TMEM4LOAD26SM100_TMEM_LOAD_16dp256b4xES11_S1B_NS4_17SM75_U32x4_LDSM_NENS4_14SM90_TMA_STOREES1B_NS4_17SM90_U32x4_STSM_NENS4_39AutoVectorizingCopyWithAssumedAlignmentILi128EEEEEEvvEEEEvNT_6ParamsE:
	.zero		2944


//--------------------- SYMBOLS --------------------------

	.type		.nv.reservedSmem.offset0,@object
	.size		.nv.reservedSmem.offset0,0x4
	.type		.nv.reservedSmem.cap,@object
	.size		.nv.reservedSmem.cap,0x4
	.type		__assertfail,@function
